//
// Generated by NVIDIA NVVM Compiler
//
// Compiler Build ID: CL-36424714
// Cuda compilation tools, release 13.0, V13.0.88
// Based on NVVM 20.0.0
//

.version 9.0
.target sm_100
.address_size 64

	// .globl	_Z8init_veciPf
.extern .func  (.param .b32 func_retval0) vprintf
(
	.param .b64 vprintf_param_0,
	.param .b64 vprintf_param_1
)
;
.global .align 1 .b8 $str[7] = {37, 102, 32, 37, 102, 10};

.visible .entry _Z8init_veciPf(
	.param .u32 _Z8init_veciPf_param_0,
	.param .u64 .ptr .align 1 _Z8init_veciPf_param_1
)
{
	.reg .b32 	%r<5>;
	.reg .b32 	%f<2>;
	.reg .b64 	%rd<5>;

	ld.param.u64 	%rd1, [_Z8init_veciPf_param_1];
	cvta.to.global.u64 	%rd2, %rd1;
	mov.u32 	%r1, %tid.x;
	mov.u32 	%r2, %ctaid.x;
	mov.u32 	%r3, %ntid.x;
	mad.lo.s32 	%r4, %r2, %r3, %r1;
	cvt.rn.f32.s32 	%f1, %r4;
	mul.wide.s32 	%rd3, %r4, 4;
	add.s64 	%rd4, %rd2, %rd3;
	st.global.f32 	[%rd4], %f1;
	ret;

}
	// .globl	_Z10multi_vec2iiiiiPfS_S_
.visible .entry _Z10multi_vec2iiiiiPfS_S_(
	.param .u32 _Z10multi_vec2iiiiiPfS_S__param_0,
	.param .u32 _Z10multi_vec2iiiiiPfS_S__param_1,
	.param .u32 _Z10multi_vec2iiiiiPfS_S__param_2,
	.param .u32 _Z10multi_vec2iiiiiPfS_S__param_3,
	.param .u32 _Z10multi_vec2iiiiiPfS_S__param_4,
	.param .u64 .ptr .align 1 _Z10multi_vec2iiiiiPfS_S__param_5,
	.param .u64 .ptr .align 1 _Z10multi_vec2iiiiiPfS_S__param_6,
	.param .u64 .ptr .align 1 _Z10multi_vec2iiiiiPfS_S__param_7
)
{
	.local .align 16 .b8 	__local_depot1[16];
	.reg .b64 	%SP;
	.reg .b64 	%SPL;
	.reg .pred 	%p<2>;
	.reg .b32 	%r<22>;
	.reg .b32 	%f<4>;
	.reg .b64 	%rd<17>;
	.reg .b64 	%fd<3>;

	mov.u64 	%SPL, __local_depot1;
	cvta.local.u64 	%SP, %SPL;
	ld.param.u32 	%r3, [_Z10multi_vec2iiiiiPfS_S__param_1];
	ld.param.u32 	%r4, [_Z10multi_vec2iiiiiPfS_S__param_2];
	ld.param.u32 	%r5, [_Z10multi_vec2iiiiiPfS_S__param_3];
	ld.param.u32 	%r6, [_Z10multi_vec2iiiiiPfS_S__param_4];
	ld.param.u64 	%rd1, [_Z10multi_vec2iiiiiPfS_S__param_5];
	ld.param.u64 	%rd2, [_Z10multi_vec2iiiiiPfS_S__param_6];
	ld.param.u64 	%rd3, [_Z10multi_vec2iiiiiPfS_S__param_7];
	mov.u32 	%r7, %tid.x;
	mov.u32 	%r8, %ctaid.x;
	mov.u32 	%r9, %ntid.x;
	mad.lo.s32 	%r1, %r8, %r9, %r7;
	mul.lo.s32 	%r2, %r6, %r5;
	mul.lo.s32 	%r10, %r2, %r3;
	setp.ge.s32 	%p1, %r1, %r10;
	@%p1 bra 	$L__BB1_2;
	add.u64 	%rd4, %SP, 0;
	add.u64 	%rd5, %SPL, 0;
	cvta.to.global.u64 	%rd6, %rd2;
	cvta.to.global.u64 	%rd7, %rd3;
	cvta.to.global.u64 	%rd8, %rd1;
	div.s32 	%r11, %r1, %r2;
	rem.s32 	%r12, %r1, %r4;
	mad.lo.s32 	%r13, %r11, %r3, %r12;
	mul.lo.s32 	%r14, %r11, %r2;
	sub.s32 	%r15, %r1, %r14;
	div.s32 	%r16, %r15, %r5;
	mul.lo.s32 	%r17, %r16, %r5;
	sub.s32 	%r18, %r15, %r17;
	mad.lo.s32 	%r19, %r18, %r6, %r16;
	mul.wide.s32 	%rd9, %r13, 4;
	add.s64 	%rd10, %rd6, %rd9;
	ld.global.nc.f32 	%f1, [%rd10];
	cvt.f64.f32 	%fd1, %f1;
	mul.wide.s32 	%rd11, %r19, 4;
	add.s64 	%rd12, %rd7, %rd11;
	ld.global.nc.f32 	%f2, [%rd12];
	cvt.f64.f32 	%fd2, %f2;
	st.local.v2.f64 	[%rd5], {%fd1, %fd2};
	mov.u64 	%rd13, $str;
	cvta.global.u64 	%rd14, %rd13;
	{ // callseq 0, 0
	.param .b64 param0;
	st.param.b64 	[param0], %rd14;
	.param .b64 param1;
	st.param.b64 	[param1], %rd4;
	.param .b32 retval0;
	call.uni (retval0), 
	vprintf, 
	(
	param0, 
	param1
	);
	ld.param.b32 	%r20, [retval0];
	} // callseq 0
	mul.f32 	%f3, %f1, %f2;
	mul.wide.s32 	%rd15, %r1, 4;
	add.s64 	%rd16, %rd8, %rd15;
	st.global.f32 	[%rd16], %f3;
$L__BB1_2:
	ret;

}
	// .globl	_Z9multi_veciiiiiPfS_S_
.visible .entry _Z9multi_veciiiiiPfS_S_(
	.param .u32 _Z9multi_veciiiiiPfS_S__param_0,
	.param .u32 _Z9multi_veciiiiiPfS_S__param_1,
	.param .u32 _Z9multi_veciiiiiPfS_S__param_2,
	.param .u32 _Z9multi_veciiiiiPfS_S__param_3,
	.param .u32 _Z9multi_veciiiiiPfS_S__param_4,
	.param .u64 .ptr .align 1 _Z9multi_veciiiiiPfS_S__param_5,
	.param .u64 .ptr .align 1 _Z9multi_veciiiiiPfS_S__param_6,
	.param .u64 .ptr .align 1 _Z9multi_veciiiiiPfS_S__param_7
)
{
	.reg .pred 	%p<2>;
	.reg .b32 	%r<20>;
	.reg .b32 	%f<4>;
	.reg .b64 	%rd<13>;

	ld.param.u32 	%r3, [_Z9multi_veciiiiiPfS_S__param_1];
	ld.param.u32 	%r4, [_Z9multi_veciiiiiPfS_S__param_2];
	ld.param.u32 	%r5, [_Z9multi_veciiiiiPfS_S__param_3];
	ld.param.u32 	%r6, [_Z9multi_veciiiiiPfS_S__param_4];
	ld.param.u64 	%rd1, [_Z9multi_veciiiiiPfS_S__param_5];
	ld.param.u64 	%rd2, [_Z9multi_veciiiiiPfS_S__param_6];
	ld.param.u64 	%rd3, [_Z9multi_veciiiiiPfS_S__param_7];
	mov.u32 	%r7, %tid.x;
	mov.u32 	%r8, %ctaid.x;
	mov.u32 	%r9, %ntid.x;
	mad.lo.s32 	%r1, %r8, %r9, %r7;
	mul.lo.s32 	%r2, %r6, %r5;
	mul.lo.s32 	%r10, %r2, %r3;
	setp.ge.s32 	%p1, %r1, %r10;
	@%p1 bra 	$L__BB2_2;
	cvta.to.global.u64 	%rd4, %rd2;
	cvta.to.global.u64 	%rd5, %rd3;
	cvta.to.global.u64 	%rd6, %rd1;
	div.s32 	%r11, %r1, %r2;
	rem.s32 	%r12, %r1, %r4;
	mad.lo.s32 	%r13, %r11, %r3, %r12;
	mul.lo.s32 	%r14, %r11, %r2;
	sub.s32 	%r15, %r1, %r14;
	div.s32 	%r16, %r15, %r5;
	mul.lo.s32 	%r17, %r16, %r5;
	sub.s32 	%r18, %r15, %r17;
	mad.lo.s32 	%r19, %r18, %r6, %r16;
	mul.wide.s32 	%rd7, %r13, 4;
	add.s64 	%rd8, %rd4, %rd7;
	ld.global.nc.f32 	%f1, [%rd8];
	mul.wide.s32 	%rd9, %r19, 4;
	add.s64 	%rd10, %rd5, %rd9;
	ld.global.nc.f32 	%f2, [%rd10];
	mul.f32 	%f3, %f1, %f2;
	mul.wide.s32 	%rd11, %r1, 4;
	add.s64 	%rd12, %rd6, %rd11;
	st.global.f32 	[%rd12], %f3;
$L__BB2_2:
	ret;

}
	// .globl	_Z14scalareMatricePffS_
.visible .entry _Z14scalareMatricePffS_(
	.param .u64 .ptr .align 1 _Z14scalareMatricePffS__param_0,
	.param .f32 _Z14scalareMatricePffS__param_1,
	.param .u64 .ptr .align 1 _Z14scalareMatricePffS__param_2
)
{
	.reg .b32 	%r<5>;
	.reg .b32 	%f<4>;
	.reg .b64 	%rd<8>;

	ld.param.u64 	%rd1, [_Z14scalareMatricePffS__param_0];
	ld.param.f32 	%f1, [_Z14scalareMatricePffS__param_1];
	ld.param.u64 	%rd2, [_Z14scalareMatricePffS__param_2];
	cvta.to.global.u64 	%rd3, %rd1;
	cvta.to.global.u64 	%rd4, %rd2;
	mov.u32 	%r1, %tid.x;
	mov.u32 	%r2, %ctaid.x;
	mov.u32 	%r3, %ntid.x;
	mad.lo.s32 	%r4, %r2, %r3, %r1;
	mul.wide.s32 	%rd5, %r4, 4;
	add.s64 	%rd6, %rd4, %rd5;
	ld.global.nc.f32 	%f2, [%rd6];
	mul.f32 	%f3, %f1, %f2;
	add.s64 	%rd7, %rd3, %rd5;
	st.global.f32 	[%rd7], %f3;
	ret;

}
	// .globl	_Z13reduction_rowiiPfS_
.visible .entry _Z13reduction_rowiiPfS_(
	.param .u32 _Z13reduction_rowiiPfS__param_0,
	.param .u32 _Z13reduction_rowiiPfS__param_1,
	.param .u64 .ptr .align 1 _Z13reduction_rowiiPfS__param_2,
	.param .u64 .ptr .align 1 _Z13reduction_rowiiPfS__param_3
)
{
	.reg .pred 	%p<6>;
	.reg .b32 	%r<8>;
	.reg .b32 	%f<80>;
	.reg .b64 	%rd<9>;

	ld.param.u32 	%r2, [_Z13reduction_rowiiPfS__param_0];
	ld.param.u32 	%r3, [_Z13reduction_rowiiPfS__param_1];
	ld.param.u64 	%rd2, [_Z13reduction_rowiiPfS__param_2];
	ld.param.u64 	%rd3, [_Z13reduction_rowiiPfS__param_3];
	mov.u32 	%r4, %tid.x;
	mov.u32 	%r5, %ctaid.x;
	mov.u32 	%r6, %ntid.x;
	mad.lo.s32 	%r1, %r5, %r6, %r4;
	bar.sync 	0;
	setp.lt.s32 	%p1, %r3, 4;
	mov.f32 	%f68, 0f00000000;
	mov.f32 	%f64, 0f00000000;
	mov.f32 	%f65, 0f00000000;
	mov.f32 	%f66, 0f00000000;
	mov.f32 	%f67, 0f00000000;
	mov.f32 	%f72, 0f00000000;
	mov.f32 	%f73, 0f00000000;
	mov.f32 	%f74, 0f00000000;
	mov.f32 	%f75, 0f00000000;
	mov.f32 	%f76, 0f00000000;
	mov.f32 	%f77, 0f00000000;
	mov.f32 	%f78, 0f00000000;
	mov.f32 	%f79, 0f00000000;
	mov.f32 	%f69, %f68;
	mov.f32 	%f70, %f68;
	mov.f32 	%f71, %f68;
	@%p1 bra 	$L__BB4_5;
	cvta.to.global.u64 	%rd4, %rd3;
	mul.lo.s32 	%r7, %r3, %r1;
	mul.wide.s32 	%rd5, %r7, 4;
	add.s64 	%rd1, %rd4, %rd5;
	ld.global.f32 	%f71, [%rd1];
	ld.global.f32 	%f70, [%rd1+4];
	ld.global.f32 	%f69, [%rd1+8];
	ld.global.f32 	%f68, [%rd1+12];
	setp.lt.u32 	%p2, %r3, 8;
	@%p2 bra 	$L__BB4_5;
	ld.global.f32 	%f75, [%rd1+16];
	ld.global.f32 	%f74, [%rd1+20];
	ld.global.f32 	%f73, [%rd1+24];
	ld.global.f32 	%f72, [%rd1+28];
	setp.lt.u32 	%p3, %r3, 12;
	@%p3 bra 	$L__BB4_5;
	ld.global.f32 	%f64, [%rd1+32];
	ld.global.f32 	%f65, [%rd1+36];
	ld.global.f32 	%f66, [%rd1+40];
	ld.global.f32 	%f67, [%rd1+44];
	setp.lt.u32 	%p4, %r3, 16;
	@%p4 bra 	$L__BB4_5;
	ld.global.f32 	%f79, [%rd1+48];
	ld.global.f32 	%f78, [%rd1+52];
	ld.global.f32 	%f77, [%rd1+56];
	ld.global.f32 	%f76, [%rd1+60];
$L__BB4_5:
	add.f32 	%f41, %f71, %f75;
	add.f32 	%f42, %f70, %f74;
	add.f32 	%f43, %f69, %f73;
	add.f32 	%f44, %f68, %f72;
	add.f32 	%f45, %f64, %f79;
	add.f32 	%f46, %f65, %f78;
	add.f32 	%f47, %f66, %f77;
	add.f32 	%f48, %f67, %f76;
	add.f32 	%f33, %f41, %f45;
	add.f32 	%f34, %f42, %f46;
	add.f32 	%f35, %f43, %f47;
	add.f32 	%f36, %f44, %f48;
	setp.ge.s32 	%p5, %r1, %r2;
	@%p5 bra 	$L__BB4_7;
	add.f32 	%f49, %f34, %f33;
	add.f32 	%f50, %f36, %f35;
	add.f32 	%f51, %f50, %f49;
	cvta.to.global.u64 	%rd6, %rd2;
	mul.wide.s32 	%rd7, %r1, 4;
	add.s64 	%rd8, %rd6, %rd7;
	st.global.f32 	[%rd8], %f51;
$L__BB4_7:
	ret;

}
	// .globl	_Z9transposeiiPfS_
.visible .entry _Z9transposeiiPfS_(
	.param .u32 _Z9transposeiiPfS__param_0,
	.param .u32 _Z9transposeiiPfS__param_1,
	.param .u64 .ptr .align 1 _Z9transposeiiPfS__param_2,
	.param .u64 .ptr .align 1 _Z9transposeiiPfS__param_3
)
{
	.reg .b32 	%r<11>;
	.reg .b32 	%f<2>;
	.reg .b64 	%rd<9>;

	ld.param.u32 	%r1, [_Z9transposeiiPfS__param_0];
	ld.param.u32 	%r2, [_Z9transposeiiPfS__param_1];
	ld.param.u64 	%rd1, [_Z9transposeiiPfS__param_2];
	ld.param.u64 	%rd2, [_Z9transposeiiPfS__param_3];
	cvta.to.global.u64 	%rd3, %rd1;
	cvta.to.global.u64 	%rd4, %rd2;
	mov.u32 	%r3, %tid.x;
	mov.u32 	%r4, %ctaid.x;
	mov.u32 	%r5, %ntid.x;
	mad.lo.s32 	%r6, %r4, %r5, %r3;
	div.s32 	%r7, %r6, %r2;
	mul.lo.s32 	%r8, %r7, %r2;
	sub.s32 	%r9, %r6, %r8;
	mad.lo.s32 	%r10, %r9, %r1, %r7;
	mul.wide.s32 	%rd5, %r6, 4;
	add.s64 	%rd6, %rd4, %rd5;
	ld.global.nc.f32 	%f1, [%rd6];
	mul.wide.s32 	%rd7, %r10, 4;
	add.s64 	%rd8, %rd3, %rd7;
	st.global.f32 	[%rd8], %f1;
	ret;

}
	// .globl	_Z6vecsumiPfS_S_
.visible .entry _Z6vecsumiPfS_S_(
	.param .u32 _Z6vecsumiPfS_S__param_0,
	.param .u64 .ptr .align 1 _Z6vecsumiPfS_S__param_1,
	.param .u64 .ptr .align 1 _Z6vecsumiPfS_S__param_2,
	.param .u64 .ptr .align 1 _Z6vecsumiPfS_S__param_3
)
{
	.reg .b32 	%r<5>;
	.reg .b32 	%f<4>;
	.reg .b64 	%rd<11>;

	ld.param.u64 	%rd1, [_Z6vecsumiPfS_S__param_1];
	ld.param.u64 	%rd2, [_Z6vecsumiPfS_S__param_2];
	ld.param.u64 	%rd3, [_Z6vecsumiPfS_S__param_3];
	cvta.to.global.u64 	%rd4, %rd1;
	cvta.to.global.u64 	%rd5, %rd3;
	cvta.to.global.u64 	%rd6, %rd2;
	mov.u32 	%r1, %tid.x;
	mov.u32 	%r2, %ctaid.x;
	mov.u32 	%r3, %ntid.x;
	mad.lo.s32 	%r4, %r2, %r3, %r1;
	mul.wide.s32 	%rd7, %r4, 4;
	add.s64 	%rd8, %rd6, %rd7;
	ld.global.nc.f32 	%f1, [%rd8];
	add.s64 	%rd9, %rd5, %rd7;
	ld.global.nc.f32 	%f2, [%rd9];
	add.f32 	%f3, %f1, %f2;
	add.s64 	%rd10, %rd4, %rd7;
	st.global.f32 	[%rd10], %f3;
	ret;

}
	// .globl	_Z6vecdifiPfS_S_
.visible .entry _Z6vecdifiPfS_S_(
	.param .u32 _Z6vecdifiPfS_S__param_0,
	.param .u64 .ptr .align 1 _Z6vecdifiPfS_S__param_1,
	.param .u64 .ptr .align 1 _Z6vecdifiPfS_S__param_2,
	.param .u64 .ptr .align 1 _Z6vecdifiPfS_S__param_3
)
{
	.reg .b32 	%r<5>;
	.reg .b32 	%f<4>;
	.reg .b64 	%rd<11>;

	ld.param.u64 	%rd1, [_Z6vecdifiPfS_S__param_1];
	ld.param.u64 	%rd2, [_Z6vecdifiPfS_S__param_2];
	ld.param.u64 	%rd3, [_Z6vecdifiPfS_S__param_3];
	cvta.to.global.u64 	%rd4, %rd1;
	cvta.to.global.u64 	%rd5, %rd3;
	cvta.to.global.u64 	%rd6, %rd2;
	mov.u32 	%r1, %tid.x;
	mov.u32 	%r2, %ctaid.x;
	mov.u32 	%r3, %ntid.x;
	mad.lo.s32 	%r4, %r2, %r3, %r1;
	mul.wide.s32 	%rd7, %r4, 4;
	add.s64 	%rd8, %rd6, %rd7;
	ld.global.nc.f32 	%f1, [%rd8];
	add.s64 	%rd9, %rd5, %rd7;
	ld.global.nc.f32 	%f2, [%rd9];
	sub.f32 	%f3, %f1, %f2;
	add.s64 	%rd10, %rd4, %rd7;
	st.global.f32 	[%rd10], %f3;
	ret;

}


// ===== COMPILED SASS (sm_100) =====

	.target	sm_100

	.elftype	@"ET_EXEC"


//--------------------- .note.nv.tkinfo           --------------------------
	.section	.note.nv.tkinfo,"",@"SHT_NOTE"
	.sectionflags	@"SHF_NOTE_NV_TKINFO"
	.tkinfo
        /*0018*/ 	.word	0x00000002
        /*0030*/ 	.string	""
        /*0030*/ 	.string	"ptxas"
        /*0030*/ 	.string	"Cuda compilation tools, release 13.0, V13.0.88"
        /*0030*/ 	.string	"Build cuda_13.0.r13.0/compiler.36424714_0"
        /*0030*/ 	.string	"-arch sm_100 -m 64 "



//--------------------- .note.nv.cuinfo           --------------------------
	.section	.note.nv.cuinfo,"",@"SHT_NOTE"
	.sectionflags	@"SHF_NOTE_NV_CUINFO"
        /*0018*/ 	.short	0x0002
        /*001a*/ 	.short	0x0064
        /*001c*/ 	.short	0x0082
	.zero		2


//--------------------- .nv.info                  --------------------------
	.section	.nv.info,"",@"SHT_CUDA_INFO"
	.align	4


	//----- nvinfo : EIATTR_REGCOUNT
	.align		4
        /*0000*/ 	.byte	0x04, 0x2f
        /*0002*/ 	.short	(.L_2 - .L_1)
	.align		4
.L_1:
        /*0004*/ 	.word	index@(_Z8init_veciPf)
        /*0008*/ 	.word	0x00000008


	//----- nvinfo : EIATTR_FRAME_SIZE
	.align		4
.L_2:
        /*000c*/ 	.byte	0x04, 0x11
        /*000e*/ 	.short	(.L_4 - .L_3)
	.align		4
.L_3:
        /*0010*/ 	.word	index@(_Z8init_veciPf)
        /*0014*/ 	.word	0x00000000


	//----- nvinfo : EIATTR_REGCOUNT
	.align		4
.L_4:
        /*0018*/ 	.byte	0x04, 0x2f
        /*001a*/ 	.short	(.L_6 - .L_5)
	.align		4
.L_5:
        /*001c*/ 	.word	index@(_Z10multi_vec2iiiiiPfS_S_)
        /*0020*/ 	.word	0x00000018


	//----- nvinfo : EIATTR_FRAME_SIZE
	.align		4
.L_6:
        /*0024*/ 	.byte	0x04, 0x11
        /*0026*/ 	.short	(.L_8 - .L_7)
	.align		4
.L_7:
        /*0028*/ 	.word	index@(_Z10multi_vec2iiiiiPfS_S_)
        /*002c*/ 	.word	0x00000010


	//----- nvinfo : EIATTR_REGCOUNT
	.align		4
.L_8:
        /*0030*/ 	.byte	0x04, 0x2f
        /*0032*/ 	.short	(.L_10 - .L_9)
	.align		4
.L_9:
        /*0034*/ 	.word	index@(_Z9multi_veciiiiiPfS_S_)
        /*0038*/ 	.word	0x00000014


	//----- nvinfo : EIATTR_FRAME_SIZE
	.align		4
.L_10:
        /*003c*/ 	.byte	0x04, 0x11
        /*003e*/ 	.short	(.L_12 - .L_11)
	.align		4
.L_11:
        /*0040*/ 	.word	index@(_Z9multi_veciiiiiPfS_S_)
        /*0044*/ 	.word	0x00000000


	//----- nvinfo : EIATTR_REGCOUNT
	.align		4
.L_12:
        /*0048*/ 	.byte	0x04, 0x2f
        /*004a*/ 	.short	(.L_14 - .L_13)
	.align		4
.L_13:
        /*004c*/ 	.word	index@(_Z14scalareMatricePffS_)
        /*0050*/ 	.word	0x0000000a


	//----- nvinfo : EIATTR_FRAME_SIZE
	.align		4
.L_14:
        /*0054*/ 	.byte	0x04, 0x11
        /*0056*/ 	.short	(.L_16 - .L_15)
	.align		4
.L_15:
        /*0058*/ 	.word	index@(_Z14scalareMatricePffS_)
        /*005c*/ 	.word	0x00000000


	//----- nvinfo : EIATTR_REGCOUNT
	.align		4
.L_16:
        /*0060*/ 	.byte	0x04, 0x2f
        /*0062*/ 	.short	(.L_18 - .L_17)
	.align		4
.L_17:
        /*0064*/ 	.word	index@(_Z13reduction_rowiiPfS_)
        /*0068*/ 	.word	0x00000018


	//----- nvinfo : EIATTR_FRAME_SIZE
	.align		4
.L_18:
        /*006c*/ 	.byte	0x04, 0x11
        /*006e*/ 	.short	(.L_20 - .L_19)
	.align		4
.L_19:
        /*0070*/ 	.word	index@(_Z13reduction_rowiiPfS_)
        /*0074*/ 	.word	0x00000000


	//----- nvinfo : EIATTR_REGCOUNT
	.align		4
.L_20:
        /*0078*/ 	.byte	0x04, 0x2f
        /*007a*/ 	.short	(.L_22 - .L_21)
	.align		4
.L_21:
        /*007c*/ 	.word	index@(_Z9transposeiiPfS_)
        /*0080*/ 	.word	0x00000010


	//----- nvinfo : EIATTR_FRAME_SIZE
	.align		4
.L_22:
        /*0084*/ 	.byte	0x04, 0x11
        /*0086*/ 	.short	(.L_24 - .L_23)
	.align		4
.L_23:
        /*0088*/ 	.word	index@(_Z9transposeiiPfS_)
        /*008c*/ 	.word	0x00000000


	//----- nvinfo : EIATTR_REGCOUNT
	.align		4
.L_24:
        /*0090*/ 	.byte	0x04, 0x2f
        /*0092*/ 	.short	(.L_26 - .L_25)
	.align		4
.L_25:
        /*0094*/ 	.word	index@(_Z6vecsumiPfS_S_)
        /*0098*/ 	.word	0x0000000c


	//----- nvinfo : EIATTR_FRAME_SIZE
	.align		4
.L_26:
        /*009c*/ 	.byte	0x04, 0x11
        /*009e*/ 	.short	(.L_28 - .L_27)
	.align		4
.L_27:
        /*00a0*/ 	.word	index@(_Z6vecsumiPfS_S_)
        /*00a4*/ 	.word	0x00000000


	//----- nvinfo : EIATTR_REGCOUNT
	.align		4
.L_28:
        /*00a8*/ 	.byte	0x04, 0x2f
        /*00aa*/ 	.short	(.L_30 - .L_29)
	.align		4
.L_29:
        /*00ac*/ 	.word	index@(_Z6vecdifiPfS_S_)
        /*00b0*/ 	.word	0x0000000c


	//----- nvinfo : EIATTR_FRAME_SIZE
	.align		4
.L_30:
        /*00b4*/ 	.byte	0x04, 0x11
        /*00b6*/ 	.short	(.L_32 - .L_31)
	.align		4
.L_31:
        /*00b8*/ 	.word	index@(_Z6vecdifiPfS_S_)
        /*00bc*/ 	.word	0x00000000


	//----- nvinfo : EIATTR_MIN_STACK_SIZE
	.align		4
.L_32:
        /*00c0*/ 	.byte	0x04, 0x12
        /*00c2*/ 	.short	(.L_34 - .L_33)
	.align		4
.L_33:
        /*00c4*/ 	.word	index@(_Z6vecdifiPfS_S_)
        /*00c8*/ 	.word	0x00000000


	//----- nvinfo : EIATTR_MIN_STACK_SIZE
	.align		4
.L_34:
        /*00cc*/ 	.byte	0x04, 0x12
        /*00ce*/ 	.short	(.L_36 - .L_35)
	.align		4
.L_35:
        /*00d0*/ 	.word	index@(_Z6vecsumiPfS_S_)
        /*00d4*/ 	.word	0x00000000


	//----- nvinfo : EIATTR_MIN_STACK_SIZE
	.align		4
.L_36:
        /*00d8*/ 	.byte	0x04, 0x12
        /*00da*/ 	.short	(.L_38 - .L_37)
	.align		4
.L_37:
        /*00dc*/ 	.word	index@(_Z9transposeiiPfS_)
        /*00e0*/ 	.word	0x00000000


	//----- nvinfo : EIATTR_MIN_STACK_SIZE
	.align		4
.L_38:
        /*00e4*/ 	.byte	0x04, 0x12
        /*00e6*/ 	.short	(.L_40 - .L_39)
	.align		4
.L_39:
        /*00e8*/ 	.word	index@(_Z13reduction_rowiiPfS_)
        /*00ec*/ 	.word	0x00000000


	//----- nvinfo : EIATTR_MIN_STACK_SIZE
	.align		4
.L_40:
        /*00f0*/ 	.byte	0x04, 0x12
        /*00f2*/ 	.short	(.L_42 - .L_41)
	.align		4
.L_41:
        /*00f4*/ 	.word	index@(_Z14scalareMatricePffS_)
        /*00f8*/ 	.word	0x00000000


	//----- nvinfo : EIATTR_MIN_STACK_SIZE
	.align		4
.L_42:
        /*00fc*/ 	.byte	0x04, 0x12
        /*00fe*/ 	.short	(.L_44 - .L_43)
	.align		4
.L_43:
        /*0100*/ 	.word	index@(_Z9multi_veciiiiiPfS_S_)
        /*0104*/ 	.word	0x00000000


	//----- nvinfo : EIATTR_MIN_STACK_SIZE
	.align		4
.L_44:
        /*0108*/ 	.byte	0x04, 0x12
        /*010a*/ 	.short	(.L_46 - .L_45)
	.align		4
.L_45:
        /*010c*/ 	.word	index@(_Z10multi_vec2iiiiiPfS_S_)
        /*0110*/ 	.word	0x00000010


	//----- nvinfo : EIATTR_MIN_STACK_SIZE
	.align		4
.L_46:
        /*0114*/ 	.byte	0x04, 0x12
        /*0116*/ 	.short	(.L_48 - .L_47)
	.align		4
.L_47:
        /*0118*/ 	.word	index@(_Z8init_veciPf)
        /*011c*/ 	.word	0x00000000
.L_48:


//--------------------- .nv.compat                --------------------------
	.section	.nv.compat,"",@"SHT_CUDA_COMPAT_INFO"
	.align	4
        /*0000*/ 	.byte	0x02, 0x09, 0x00, 0x00, 0x02, 0x02, 0x01, 0x00, 0x02, 0x05, 0x05, 0x00, 0x03, 0x07, 0x01, 0x01
        /*0010*/ 	.byte	0x02, 0x03, 0x00, 0x00, 0x02, 0x06, 0x01, 0x00, 0x04, 0x0b, 0x08, 0x00, 0x09, 0x00, 0x00, 0x00
        /*0020*/ 	.byte	0x00, 0x00, 0x00, 0x00


//--------------------- .nv.info._Z6vecdifiPfS_S_ --------------------------
	.section	.nv.info._Z6vecdifiPfS_S_,"",@"SHT_CUDA_INFO"
	.sectionflags	@""
	.align	4


	//----- nvinfo : EIATTR_CUDA_API_VERSION
	.align		4
        /*0000*/ 	.byte	0x04, 0x37
        /*0002*/ 	.short	(.L_50 - .L_49)
.L_49:
        /*0004*/ 	.word	0x00000082


	//----- nvinfo : EIATTR_KPARAM_INFO
	.align		4
.L_50:
        /*0008*/ 	.byte	0x04, 0x17
        /*000a*/ 	.short	(.L_52 - .L_51)
.L_51:
        /*000c*/ 	.word	0x00000000
        /*0010*/ 	.short	0x0003
        /*0012*/ 	.short	0x0018
        /*0014*/ 	.byte	0x00, 0xf5, 0x21, 0x00


	//----- nvinfo : EIATTR_KPARAM_INFO
	.align		4
.L_52:
        /*0018*/ 	.byte	0x04, 0x17
        /*001a*/ 	.short	(.L_54 - .L_53)
.L_53:
        /*001c*/ 	.word	0x00000000
        /*0020*/ 	.short	0x0002
        /*0022*/ 	.short	0x0010
        /*0024*/ 	.byte	0x00, 0xf5, 0x21, 0x00


	//----- nvinfo : EIATTR_KPARAM_INFO
	.align		4
.L_54:
        /*0028*/ 	.byte	0x04, 0x17
        /*002a*/ 	.short	(.L_56 - .L_55)
.L_55:
        /*002c*/ 	.word	0x00000000
        /*0030*/ 	.short	0x0001
        /*0032*/ 	.short	0x0008
        /*0034*/ 	.byte	0x00, 0xf5, 0x21, 0x00


	//----- nvinfo : EIATTR_KPARAM_INFO
	.align		4
.L_56:
        /*0038*/ 	.byte	0x04, 0x17
        /*003a*/ 	.short	(.L_58 - .L_57)
.L_57:
        /*003c*/ 	.word	0x00000000
        /*0040*/ 	.short	0x0000
        /*0042*/ 	.short	0x0000
        /*0044*/ 	.byte	0x00, 0xf0, 0x11, 0x00


	//----- nvinfo : EIATTR_SPARSE_MMA_MASK
	.align		4
.L_58:
        /*0048*/ 	.byte	0x03, 0x50
        /*004a*/ 	.short	0x0000


	//----- nvinfo : EIATTR_MAXREG_COUNT
	.align		4
        /*004c*/ 	.byte	0x03, 0x1b
        /*004e*/ 	.short	0x00ff


	//----- nvinfo : EIATTR_MERCURY_ISA_VERSION
	.align		4
        /*0050*/ 	.byte	0x03, 0x5f
        /*0052*/ 	.short	0x0101


	//----- nvinfo : EIATTR_VRC_CTA_INIT_COUNT
	.align		4
        /*0054*/ 	.byte	0x02, 0x4a
	.zero		1
	.zero		1


	//----- nvinfo : EIATTR_EXIT_INSTR_OFFSETS
	.align		4
        /*0058*/ 	.byte	0x04, 0x1c
        /*005a*/ 	.short	(.L_60 - .L_59)


	//   ....[0]....
.L_59:
        /*005c*/ 	.word	0x00000100


	//----- nvinfo : EIATTR_CBANK_PARAM_SIZE
	.align		4
.L_60:
        /*0060*/ 	.byte	0x03, 0x19
        /*0062*/ 	.short	0x0020


	//----- nvinfo : EIATTR_PARAM_CBANK
	.align		4
        /*0064*/ 	.byte	0x04, 0x0a
        /*0066*/ 	.short	(.L_62 - .L_61)
	.align		4
.L_61:
        /*0068*/ 	.word	index@(.nv.constant0._Z6vecdifiPfS_S_)
        /*006c*/ 	.short	0x0380
        /*006e*/ 	.short	0x0020


	//----- nvinfo : EIATTR_SW_WAR
	.align		4
.L_62:
        /*0070*/ 	.byte	0x04, 0x36
        /*0072*/ 	.short	(.L_64 - .L_63)
.L_63:
        /*0074*/ 	.word	0x00000008
.L_64:


//--------------------- .nv.info._Z6vecsumiPfS_S_ --------------------------
	.section	.nv.info._Z6vecsumiPfS_S_,"",@"SHT_CUDA_INFO"
	.sectionflags	@""
	.align	4


	//----- nvinfo : EIATTR_CUDA_API_VERSION
	.align		4
        /*0000*/ 	.byte	0x04, 0x37
        /*0002*/ 	.short	(.L_66 - .L_65)
.L_65:
        /*0004*/ 	.word	0x00000082


	//----- nvinfo : EIATTR_KPARAM_INFO
	.align		4
.L_66:
        /*0008*/ 	.byte	0x04, 0x17
        /*000a*/ 	.short	(.L_68 - .L_67)
.L_67:
        /*000c*/ 	.word	0x00000000
        /*0010*/ 	.short	0x0003
        /*0012*/ 	.short	0x0018
        /*0014*/ 	.byte	0x00, 0xf5, 0x21, 0x00


	//----- nvinfo : EIATTR_KPARAM_INFO
	.align		4
.L_68:
        /*0018*/ 	.byte	0x04, 0x17
        /*001a*/ 	.short	(.L_70 - .L_69)
.L_69:
        /*001c*/ 	.word	0x00000000
        /*0020*/ 	.short	0x0002
        /*0022*/ 	.short	0x0010
        /*0024*/ 	.byte	0x00, 0xf5, 0x21, 0x00


	//----- nvinfo : EIATTR_KPARAM_INFO
	.align		4
.L_70:
        /*0028*/ 	.byte	0x04, 0x17
        /*002a*/ 	.short	(.L_72 - .L_71)
.L_71:
        /*002c*/ 	.word	0x00000000
        /*0030*/ 	.short	0x0001
        /*0032*/ 	.short	0x0008
        /*0034*/ 	.byte	0x00, 0xf5, 0x21, 0x00


	//----- nvinfo : EIATTR_KPARAM_INFO
	.align		4
.L_72:
        /*0038*/ 	.byte	0x04, 0x17
        /*003a*/ 	.short	(.L_74 - .L_73)
.L_73:
        /*003c*/ 	.word	0x00000000
        /*0040*/ 	.short	0x0000
        /*0042*/ 	.short	0x0000
        /*0044*/ 	.byte	0x00, 0xf0, 0x11, 0x00


	//----- nvinfo : EIATTR_SPARSE_MMA_MASK
	.align		4
.L_74:
        /*0048*/ 	.byte	0x03, 0x50
        /*004a*/ 	.short	0x0000


	//----- nvinfo : EIATTR_MAXREG_COUNT
	.align		4
        /*004c*/ 	.byte	0x03, 0x1b
        /*004e*/ 	.short	0x00ff


	//----- nvinfo : EIATTR_MERCURY_ISA_VERSION
	.align		4
        /*0050*/ 	.byte	0x03, 0x5f
        /*0052*/ 	.short	0x0101


	//----- nvinfo : EIATTR_VRC_CTA_INIT_COUNT
	.align		4
        /*0054*/ 	.byte	0x02, 0x4a
	.zero		1
	.zero		1


	//----- nvinfo : EIATTR_EXIT_INSTR_OFFSETS
	.align		4
        /*0058*/ 	.byte	0x04, 0x1c
        /*005a*/ 	.short	(.L_76 - .L_75)


	//   ....[0]....
.L_75:
        /*005c*/ 	.word	0x00000100


	//----- nvinfo : EIATTR_CBANK_PARAM_SIZE
	.align		4
.L_76:
        /*0060*/ 	.byte	0x03, 0x19
        /*0062*/ 	.short	0x0020


	//----- nvinfo : EIATTR_PARAM_CBANK
	.align		4
        /*0064*/ 	.byte	0x04, 0x0a
        /*0066*/ 	.short	(.L_78 - .L_77)
	.align		4
.L_77:
        /*0068*/ 	.word	index@(.nv.constant0._Z6vecsumiPfS_S_)
        /*006c*/ 	.short	0x0380
        /*006e*/ 	.short	0x0020


	//----- nvinfo : EIATTR_SW_WAR
	.align		4
.L_78:
        /*0070*/ 	.byte	0x04, 0x36
        /*0072*/ 	.short	(.L_80 - .L_79)
.L_79:
        /*0074*/ 	.word	0x00000008
.L_80:


//--------------------- .nv.info._Z9transposeiiPfS_ --------------------------
	.section	.nv.info._Z9transposeiiPfS_,"",@"SHT_CUDA_INFO"
	.sectionflags	@""
	.align	4


	//----- nvinfo : EIATTR_CUDA_API_VERSION
	.align		4
        /*0000*/ 	.byte	0x04, 0x37
        /*0002*/ 	.short	(.L_82 - .L_81)
.L_81:
        /*0004*/ 	.word	0x00000082


	//----- nvinfo : EIATTR_KPARAM_INFO
	.align		4
.L_82:
        /*0008*/ 	.byte	0x04, 0x17
        /*000a*/ 	.short	(.L_84 - .L_83)
.L_83:
        /*000c*/ 	.word	0x00000000
        /*0010*/ 	.short	0x0003
        /*0012*/ 	.short	0x0010
        /*0014*/ 	.byte	0x00, 0xf5, 0x21, 0x00


	//----- nvinfo : EIATTR_KPARAM_INFO
	.align		4
.L_84:
        /*0018*/ 	.byte	0x04, 0x17
        /*001a*/ 	.short	(.L_86 - .L_85)
.L_85:
        /*001c*/ 	.word	0x00000000
        /*0020*/ 	.short	0x0002
        /*0022*/ 	.short	0x0008
        /*0024*/ 	.byte	0x00, 0xf5, 0x21, 0x00


	//----- nvinfo : EIATTR_KPARAM_INFO
	.align		4
.L_86:
        /*0028*/ 	.byte	0x04, 0x17
        /*002a*/ 	.short	(.L_88 - .L_87)
.L_87:
        /*002c*/ 	.word	0x00000000
        /*0030*/ 	.short	0x0001
        /*0032*/ 	.short	0x0004
        /*0034*/ 	.byte	0x00, 0xf0, 0x11, 0x00


	//----- nvinfo : EIATTR_KPARAM_INFO
	.align		4
.L_88:
        /*0038*/ 	.byte	0x04, 0x17
        /*003a*/ 	.short	(.L_90 - .L_89)
.L_89:
        /*003c*/ 	.word	0x00000000
        /*0040*/ 	.short	0x0000
        /*0042*/ 	.short	0x0000
        /*0044*/ 	.byte	0x00, 0xf0, 0x11, 0x00


	//----- nvinfo : EIATTR_SPARSE_MMA_MASK
	.align		4
.L_90:
        /*0048*/ 	.byte	0x03, 0x50
        /*004a*/ 	.short	0x0000


	//----- nvinfo : EIATTR_MAXREG_COUNT
	.align		4
        /*004c*/ 	.byte	0x03, 0x1b
        /*004e*/ 	.short	0x00ff


	//----- nvinfo : EIATTR_MERCURY_ISA_VERSION
	.align		4
        /*0050*/ 	.byte	0x03, 0x5f
        /*0052*/ 	.short	0x0101


	//----- nvinfo : EIATTR_VRC_CTA_INIT_COUNT
	.align		4
        /*0054*/ 	.byte	0x02, 0x4a
	.zero		1
	.zero		1


	//----- nvinfo : EIATTR_EXIT_INSTR_OFFSETS
	.align		4
        /*0058*/ 	.byte	0x04, 0x1c
        /*005a*/ 	.short	(.L_92 - .L_91)


	//   ....[0]....
.L_91:
        /*005c*/ 	.word	0x00000280


	//----- nvinfo : EIATTR_CBANK_PARAM_SIZE
	.align		4
.L_92:
        /*0060*/ 	.byte	0x03, 0x19
        /*0062*/ 	.short	0x0018


	//----- nvinfo : EIATTR_PARAM_CBANK
	.align		4
        /*0064*/ 	.byte	0x04, 0x0a
        /*0066*/ 	.short	(.L_94 - .L_93)
	.align		4
.L_93:
        /*0068*/ 	.word	index@(.nv.constant0._Z9transposeiiPfS_)
        /*006c*/ 	.short	0x0380
        /*006e*/ 	.short	0x0018


	//----- nvinfo : EIATTR_SW_WAR
	.align		4
.L_94:
        /*0070*/ 	.byte	0x04, 0x36
        /*0072*/ 	.short	(.L_96 - .L_95)
.L_95:
        /*0074*/ 	.word	0x00000008
.L_96:


//--------------------- .nv.info._Z13reduction_rowiiPfS_ --------------------------
	.section	.nv.info._Z13reduction_rowiiPfS_,"",@"SHT_CUDA_INFO"
	.sectionflags	@""
	.align	4


	//----- nvinfo : EIATTR_CUDA_API_VERSION
	.align		4
        /*0000*/ 	.byte	0x04, 0x37
        /*0002*/ 	.short	(.L_98 - .L_97)
.L_97:
        /*0004*/ 	.word	0x00000082


	//----- nvinfo : EIATTR_KPARAM_INFO
	.align		4
.L_98:
        /*0008*/ 	.byte	0x04, 0x17
        /*000a*/ 	.short	(.L_100 - .L_99)
.L_99:
        /*000c*/ 	.word	0x00000000
        /*0010*/ 	.short	0x0003
        /*0012*/ 	.short	0x0010
        /*0014*/ 	.byte	0x00, 0xf5, 0x21, 0x00


	//----- nvinfo : EIATTR_KPARAM_INFO
	.align		4
.L_100:
        /*0018*/ 	.byte	0x04, 0x17
        /*001a*/ 	.short	(.L_102 - .L_101)
.L_101:
        /*001c*/ 	.word	0x00000000
        /*0020*/ 	.short	0x0002
        /*0022*/ 	.short	0x0008
        /*0024*/ 	.byte	0x00, 0xf5, 0x21, 0x00


	//----- nvinfo : EIATTR_KPARAM_INFO
	.align		4
.L_102:
        /*0028*/ 	.byte	0x04, 0x17
        /*002a*/ 	.short	(.L_104 - .L_103)
.L_103:
        /*002c*/ 	.word	0x00000000
        /*0030*/ 	.short	0x0001
        /*0032*/ 	.short	0x0004
        /*0034*/ 	.byte	0x00, 0xf0, 0x11, 0x00


	//----- nvinfo : EIATTR_KPARAM_INFO
	.align		4
.L_104:
        /*0038*/ 	.byte	0x04, 0x17
        /*003a*/ 	.short	(.L_106 - .L_105)
.L_105:
        /*003c*/ 	.word	0x00000000
        /*0040*/ 	.short	0x0000
        /*0042*/ 	.short	0x0000
        /*0044*/ 	.byte	0x00, 0xf0, 0x11, 0x00


	//----- nvinfo : EIATTR_SPARSE_MMA_MASK
	.align		4
.L_106:
        /*0048*/ 	.byte	0x03, 0x50
        /*004a*/ 	.short	0x0000


	//----- nvinfo : EIATTR_MAXREG_COUNT
	.align		4
        /*004c*/ 	.byte	0x03, 0x1b
        /*004e*/ 	.short	0x00ff


	//----- nvinfo : EIATTR_NUM_BARRIERS
	.align		4
        /*0050*/ 	.byte	0x02, 0x4c
        /*0052*/ 	.byte	0x01
	.zero		1


	//----- nvinfo : EIATTR_MERCURY_ISA_VERSION
	.align		4
        /*0054*/ 	.byte	0x03, 0x5f
        /*0056*/ 	.short	0x0101


	//----- nvinfo : EIATTR_VRC_CTA_INIT_COUNT
	.align		4
        /*0058*/ 	.byte	0x02, 0x4a
	.zero		1
	.zero		1


	//----- nvinfo : EIATTR_EXIT_INSTR_OFFSETS
	.align		4
        /*005c*/ 	.byte	0x04, 0x1c
        /*005e*/ 	.short	(.L_108 - .L_107)


	//   ....[0]....
.L_107:
        /*0060*/ 	.word	0x000002e0


	//   ....[1]....
        /*0064*/ 	.word	0x00000410


	//----- nvinfo : EIATTR_CBANK_PARAM_SIZE
	.align		4
.L_108:
        /*0068*/ 	.byte	0x03, 0x19
        /*006a*/ 	.short	0x0018


	//----- nvinfo : EIATTR_PARAM_CBANK
	.align		4
        /*006c*/ 	.byte	0x04, 0x0a
        /*006e*/ 	.short	(.L_110 - .L_109)
	.align		4
.L_109:
        /*0070*/ 	.word	index@(.nv.constant0._Z13reduction_rowiiPfS_)
        /*0074*/ 	.short	0x0380
        /*0076*/ 	.short	0x0018


	//----- nvinfo : EIATTR_SW_WAR
	.align		4
.L_110:
        /*0078*/ 	.byte	0x04, 0x36
        /*007a*/ 	.short	(.L_112 - .L_111)
.L_111:
        /*007c*/ 	.word	0x00000008
.L_112:


//--------------------- .nv.info._Z14scalareMatricePffS_ --------------------------
	.section	.nv.info._Z14scalareMatricePffS_,"",@"SHT_CUDA_INFO"
	.sectionflags	@""
	.align	4


	//----- nvinfo : EIATTR_CUDA_API_VERSION
	.align		4
        /*0000*/ 	.byte	0x04, 0x37
        /*0002*/ 	.short	(.L_114 - .L_113)
.L_113:
        /*0004*/ 	.word	0x00000082


	//----- nvinfo : EIATTR_KPARAM_INFO
	.align		4
.L_114:
        /*0008*/ 	.byte	0x04, 0x17
        /*000a*/ 	.short	(.L_116 - .L_115)
.L_115:
        /*000c*/ 	.word	0x00000000
        /*0010*/ 	.short	0x0002
        /*0012*/ 	.short	0x0010
        /*0014*/ 	.byte	0x00, 0xf5, 0x21, 0x00


	//----- nvinfo : EIATTR_KPARAM_INFO
	.align		4
.L_116:
        /*0018*/ 	.byte	0x04, 0x17
        /*001a*/ 	.short	(.L_118 - .L_117)
.L_117:
        /*001c*/ 	.word	0x00000000
        /*0020*/ 	.short	0x0001
        /*0022*/ 	.short	0x0008
        /*0024*/ 	.byte	0x00, 0xf0, 0x11, 0x00


	//----- nvinfo : EIATTR_KPARAM_INFO
	.align		4
.L_118:
        /*0028*/ 	.byte	0x04, 0x17
        /*002a*/ 	.short	(.L_120 - .L_119)
.L_119:
        /*002c*/ 	.word	0x00000000
        /*0030*/ 	.short	0x0000
        /*0032*/ 	.short	0x0000
        /*0034*/ 	.byte	0x00, 0xf5, 0x21, 0x00


	//----- nvinfo : EIATTR_SPARSE_MMA_MASK
	.align		4
.L_120:
        /*0038*/ 	.byte	0x03, 0x50
        /*003a*/ 	.short	0x0000


	//----- nvinfo : EIATTR_MAXREG_COUNT
	.align		4
        /*003c*/ 	.byte	0x03, 0x1b
        /*003e*/ 	.short	0x00ff


	//----- nvinfo : EIATTR_MERCURY_ISA_VERSION
	.align		4
        /*0040*/ 	.byte	0x03, 0x5f
        /*0042*/ 	.short	0x0101


	//----- nvinfo : EIATTR_VRC_CTA_INIT_COUNT
	.align		4
        /*0044*/ 	.byte	0x02, 0x4a
	.zero		1
	.zero		1


	//----- nvinfo : EIATTR_EXIT_INSTR_OFFSETS
	.align		4
        /*0048*/ 	.byte	0x04, 0x1c
        /*004a*/ 	.short	(.L_122 - .L_121)


	//   ....[0]....
.L_121:
        /*004c*/ 	.word	0x000000e0


	//----- nvinfo : EIATTR_CBANK_PARAM_SIZE
	.align		4
.L_122:
        /*0050*/ 	.byte	0x03, 0x19
        /*0052*/ 	.short	0x0018


	//----- nvinfo : EIATTR_PARAM_CBANK
	.align		4
        /*0054*/ 	.byte	0x04, 0x0a
        /*0056*/ 	.short	(.L_124 - .L_123)
	.align		4
.L_123:
        /*0058*/ 	.word	index@(.nv.constant0._Z14scalareMatricePffS_)
        /*005c*/ 	.short	0x0380
        /*005e*/ 	.short	0x0018


	//----- nvinfo : EIATTR_SW_WAR
	.align		4
.L_124:
        /*0060*/ 	.byte	0x04, 0x36
        /*0062*/ 	.short	(.L_126 - .L_125)
.L_125:
        /*0064*/ 	.word	0x00000008
.L_126:


//--------------------- .nv.info._Z9multi_veciiiiiPfS_S_ --------------------------
	.section	.nv.info._Z9multi_veciiiiiPfS_S_,"",@"SHT_CUDA_INFO"
	.sectionflags	@""
	.align	4


	//----- nvinfo : EIATTR_CUDA_API_VERSION
	.align		4
        /*0000*/ 	.byte	0x04, 0x37
        /*0002*/ 	.short	(.L_128 - .L_127)
.L_127:
        /*0004*/ 	.word	0x00000082


	//----- nvinfo : EIATTR_KPARAM_INFO
	.align		4
.L_128:
        /*0008*/ 	.byte	0x04, 0x17
        /*000a*/ 	.short	(.L_130 - .L_129)
.L_129:
        /*000c*/ 	.word	0x00000000
        /*0010*/ 	.short	0x0007
        /*0012*/ 	.short	0x0028
        /*0014*/ 	.byte	0x00, 0xf5, 0x21, 0x00


	//----- nvinfo : EIATTR_KPARAM_INFO
	.align		4
.L_130:
        /*0018*/ 	.byte	0x04, 0x17
        /*001a*/ 	.short	(.L_132 - .L_131)
.L_131:
        /*001c*/ 	.word	0x00000000
        /*0020*/ 	.short	0x0006
        /*0022*/ 	.short	0x0020
        /*0024*/ 	.byte	0x00, 0xf5, 0x21, 0x00


	//----- nvinfo : EIATTR_KPARAM_INFO
	.align		4
.L_132:
        /*0028*/ 	.byte	0x04, 0x17
        /*002a*/ 	.short	(.L_134 - .L_133)
.L_133:
        /*002c*/ 	.word	0x00000000
        /*0030*/ 	.short	0x0005
        /*0032*/ 	.short	0x0018
        /*0034*/ 	.byte	0x00, 0xf5, 0x21, 0x00


	//----- nvinfo : EIATTR_KPARAM_INFO
	.align		4
.L_134:
        /*0038*/ 	.byte	0x04, 0x17
        /*003a*/ 	.short	(.L_136 - .L_135)
.L_135:
        /*003c*/ 	.word	0x00000000
        /*0040*/ 	.short	0x0004
        /*0042*/ 	.short	0x0010
        /*0044*/ 	.byte	0x00, 0xf0, 0x11, 0x00


	//----- nvinfo : EIATTR_KPARAM_INFO
	.align		4
.L_136:
        /*0048*/ 	.byte	0x04, 0x17
        /*004a*/ 	.short	(.L_138 - .L_137)
.L_137:
        /*004c*/ 	.word	0x00000000
        /*0050*/ 	.short	0x0003
        /*0052*/ 	.short	0x000c
        /*0054*/ 	.byte	0x00, 0xf0, 0x11, 0x00


	//----- nvinfo : EIATTR_KPARAM_INFO
	.align		4
.L_138:
        /*0058*/ 	.byte	0x04, 0x17
        /*005a*/ 	.short	(.L_140 - .L_139)
.L_139:
        /*005c*/ 	.word	0x00000000
        /*0060*/ 	.short	0x0002
        /*0062*/ 	.short	0x0008
        /*0064*/ 	.byte	0x00, 0xf0, 0x11, 0x00


	//----- nvinfo : EIATTR_KPARAM_INFO
	.align		4
.L_140:
        /*0068*/ 	.byte	0x04, 0x17
        /*006a*/ 	.short	(.L_142 - .L_141)
.L_141:
        /*006c*/ 	.word	0x00000000
        /*0070*/ 	.short	0x0001
        /*0072*/ 	.short	0x0004
        /*0074*/ 	.byte	0x00, 0xf0, 0x11, 0x00


	//----- nvinfo : EIATTR_KPARAM_INFO
	.align		4
.L_142:
        /*0078*/ 	.byte	0x04, 0x17
        /*007a*/ 	.short	(.L_144 - .L_143)
.L_143:
        /*007c*/ 	.word	0x00000000
        /*0080*/ 	.short	0x0000
        /*0082*/ 	.short	0x0000
        /*0084*/ 	.byte	0x00, 0xf0, 0x11, 0x00


	//----- nvinfo : EIATTR_SPARSE_MMA_MASK
	.align		4
.L_144:
        /*0088*/ 	.byte	0x03, 0x50
        /*008a*/ 	.short	0x0000


	//----- nvinfo : EIATTR_MAXREG_COUNT
	.align		4
        /*008c*/ 	.byte	0x03, 0x1b
        /*008e*/ 	.short	0x00ff


	//----- nvinfo : EIATTR_MERCURY_ISA_VERSION
	.align		4
        /*0090*/ 	.byte	0x03, 0x5f
        /*0092*/ 	.short	0x0101


	//----- nvinfo : EIATTR_VRC_CTA_INIT_COUNT
	.align		4
        /*0094*/ 	.byte	0x02, 0x4a
	.zero		1
	.zero		1


	//----- nvinfo : EIATTR_EXIT_INSTR_OFFSETS
	.align		4
        /*0098*/ 	.byte	0x04, 0x1c
        /*009a*/ 	.short	(.L_146 - .L_145)


	//   ....[0]....
.L_145:
        /*009c*/ 	.word	0x000000b0


	//   ....[1]....
        /*00a0*/ 	.word	0x00000650


	//----- nvinfo : EIATTR_CBANK_PARAM_SIZE
	.align		4
.L_146:
        /*00a4*/ 	.byte	0x03, 0x19
        /*00a6*/ 	.short	0x0030


	//----- nvinfo : EIATTR_PARAM_CBANK
	.align		4
        /*00a8*/ 	.byte	0x04, 0x0a
        /*00aa*/ 	.short	(.L_148 - .L_147)
	.align		4
.L_147:
        /*00ac*/ 	.word	index@(.nv.constant0._Z9multi_veciiiiiPfS_S_)
        /*00b0*/ 	.short	0x0380
        /*00b2*/ 	.short	0x0030


	//----- nvinfo : EIATTR_SW_WAR
	.align		4
.L_148:
        /*00b4*/ 	.byte	0x04, 0x36
        /*00b6*/ 	.short	(.L_150 - .L_149)
.L_149:
        /*00b8*/ 	.word	0x00000008
.L_150:


//--------------------- .nv.info._Z10multi_vec2iiiiiPfS_S_ --------------------------
	.section	.nv.info._Z10multi_vec2iiiiiPfS_S_,"",@"SHT_CUDA_INFO"
	.sectionflags	@""
	.align	4


	//----- nvinfo : EIATTR_CUDA_API_VERSION
	.align		4
        /*0000*/ 	.byte	0x04, 0x37
        /*0002*/ 	.short	(.L_152 - .L_151)
.L_151:
        /*0004*/ 	.word	0x00000082


	//----- nvinfo : EIATTR_KPARAM_INFO
	.align		4
.L_152:
        /*0008*/ 	.byte	0x04, 0x17
        /*000a*/ 	.short	(.L_154 - .L_153)
.L_153:
        /*000c*/ 	.word	0x00000000
        /*0010*/ 	.short	0x0007
        /*0012*/ 	.short	0x0028
        /*0014*/ 	.byte	0x00, 0xf5, 0x21, 0x00


	//----- nvinfo : EIATTR_KPARAM_INFO
	.align		4
.L_154:
        /*0018*/ 	.byte	0x04, 0x17
        /*001a*/ 	.short	(.L_156 - .L_155)
.L_155:
        /*001c*/ 	.word	0x00000000
        /*0020*/ 	.short	0x0006
        /*0022*/ 	.short	0x0020
        /*0024*/ 	.byte	0x00, 0xf5, 0x21, 0x00


	//----- nvinfo : EIATTR_KPARAM_INFO
	.align		4
.L_156:
        /*0028*/ 	.byte	0x04, 0x17
        /*002a*/ 	.short	(.L_158 - .L_157)
.L_157:
        /*002c*/ 	.word	0x00000000
        /*0030*/ 	.short	0x0005
        /*0032*/ 	.short	0x0018
        /*0034*/ 	.byte	0x00, 0xf5, 0x21, 0x00


	//----- nvinfo : EIATTR_KPARAM_INFO
	.align		4
.L_158:
        /*0038*/ 	.byte	0x04, 0x17
        /*003a*/ 	.short	(.L_160 - .L_159)
.L_159:
        /*003c*/ 	.word	0x00000000
        /*0040*/ 	.short	0x0004
        /*0042*/ 	.short	0x0010
        /*0044*/ 	.byte	0x00, 0xf0, 0x11, 0x00


	//----- nvinfo : EIATTR_KPARAM_INFO
	.align		4
.L_160:
        /*0048*/ 	.byte	0x04, 0x17
        /*004a*/ 	.short	(.L_162 - .L_161)
.L_161:
        /*004c*/ 	.word	0x00000000
        /*0050*/ 	.short	0x0003
        /*0052*/ 	.short	0x000c
        /*0054*/ 	.byte	0x00, 0xf0, 0x11, 0x00


	//----- nvinfo : EIATTR_KPARAM_INFO
	.align		4
.L_162:
        /*0058*/ 	.byte	0x04, 0x17
        /*005a*/ 	.short	(.L_164 - .L_163)
.L_163:
        /*005c*/ 	.word	0x00000000
        /*0060*/ 	.short	0x0002
        /*0062*/ 	.short	0x0008
        /*0064*/ 	.byte	0x00, 0xf0, 0x11, 0x00


	//----- nvinfo : EIATTR_KPARAM_INFO
	.align		4
.L_164:
        /*0068*/ 	.byte	0x04, 0x17
        /*006a*/ 	.short	(.L_166 - .L_165)
.L_165:
        /*006c*/ 	.word	0x00000000
        /*0070*/ 	.short	0x0001
        /*0072*/ 	.short	0x0004
        /*0074*/ 	.byte	0x00, 0xf0, 0x11, 0x00


	//----- nvinfo : EIATTR_KPARAM_INFO
	.align		4
.L_166:
        /*0078*/ 	.byte	0x04, 0x17
        /*007a*/ 	.short	(.L_168 - .L_167)
.L_167:
        /*007c*/ 	.word	0x00000000
        /*0080*/ 	.short	0x0000
        /*0082*/ 	.short	0x0000
        /*0084*/ 	.byte	0x00, 0xf0, 0x11, 0x00


	//----- nvinfo : EIATTR_SPARSE_MMA_MASK
	.align		4
.L_168:
        /*0088*/ 	.byte	0x03, 0x50
        /*008a*/ 	.short	0x0000


	//----- nvinfo : EIATTR_MAXREG_COUNT
	.align		4
        /*008c*/ 	.byte	0x03, 0x1b
        /*008e*/ 	.short	0x00ff


	//----- nvinfo : EIATTR_EXTERNS
	.align		4
        /*0090*/ 	.byte	0x04, 0x0f
        /*0092*/ 	.short	(.L_170 - .L_169)


	//   ....[0]....
	.align		4
.L_169:
        /*0094*/ 	.word	index@(vprintf)


	//----- nvinfo : EIATTR_MERCURY_ISA_VERSION
	.align		4
.L_170:
        /*0098*/ 	.byte	0x03, 0x5f
        /*009a*/ 	.short	0x0101


	//----- nvinfo : EIATTR_VRC_CTA_INIT_COUNT
	.align		4
        /*009c*/ 	.byte	0x02, 0x4a
	.zero		1
	.zero		1


	//----- nvinfo : EIATTR_SYSCALL_OFFSETS
	.align		4
        /*00a0*/ 	.byte	0x04, 0x46
        /*00a2*/ 	.short	(.L_172 - .L_171)


	//   ....[0]....
.L_171:
        /*00a4*/ 	.word	0x000006e0


	//----- nvinfo : EIATTR_EXIT_INSTR_OFFSETS
	.align		4
.L_172:
        /*00a8*/ 	.byte	0x04, 0x1c
        /*00aa*/ 	.short	(.L_174 - .L_173)


	//   ....[0]....
.L_173:
        /*00ac*/ 	.word	0x00000100


	//   ....[1]....
        /*00b0*/ 	.word	0x00000730


	//----- nvinfo : EIATTR_CRS_STACK_SIZE
	.align		4
.L_174:
        /*00b4*/ 	.byte	0x04, 0x1e
        /*00b6*/ 	.short	(.L_176 - .L_175)
.L_175:
        /*00b8*/ 	.word	0x00000000


	//----- nvinfo : EIATTR_CBANK_PARAM_SIZE
	.align		4
.L_176:
        /*00bc*/ 	.byte	0x03, 0x19
        /*00be*/ 	.short	0x0030


	//----- nvinfo : EIATTR_PARAM_CBANK
	.align		4
        /*00c0*/ 	.byte	0x04, 0x0a
        /*00c2*/ 	.short	(.L_178 - .L_177)
	.align		4
.L_177:
        /*00c4*/ 	.word	index@(.nv.constant0._Z10multi_vec2iiiiiPfS_S_)
        /*00c8*/ 	.short	0x0380
        /*00ca*/ 	.short	0x0030


	//----- nvinfo : EIATTR_SW_WAR
	.align		4
.L_178:
        /*00cc*/ 	.byte	0x04, 0x36
        /*00ce*/ 	.short	(.L_180 - .L_179)
.L_179:
        /*00d0*/ 	.word	0x00000008
.L_180:


//--------------------- .nv.info._Z8init_veciPf   --------------------------
	.section	.nv.info._Z8init_veciPf,"",@"SHT_CUDA_INFO"
	.sectionflags	@""
	.align	4


	//----- nvinfo : EIATTR_CUDA_API_VERSION
	.align		4
        /*0000*/ 	.byte	0x04, 0x37
        /*0002*/ 	.short	(.L_182 - .L_181)
.L_181:
        /*0004*/ 	.word	0x00000082


	//----- nvinfo : EIATTR_KPARAM_INFO
	.align		4
.L_182:
        /*0008*/ 	.byte	0x04, 0x17
        /*000a*/ 	.short	(.L_184 - .L_183)
.L_183:
        /*000c*/ 	.word	0x00000000
        /*0010*/ 	.short	0x0001
        /*0012*/ 	.short	0x0008
        /*0014*/ 	.byte	0x00, 0xf5, 0x21, 0x00


	//----- nvinfo : EIATTR_KPARAM_INFO
	.align		4
.L_184:
        /*0018*/ 	.byte	0x04, 0x17
        /*001a*/ 	.short	(.L_186 - .L_185)
.L_185:
        /*001c*/ 	.word	0x00000000
        /*0020*/ 	.short	0x0000
        /*0022*/ 	.short	0x0000
        /*0024*/ 	.byte	0x00, 0xf0, 0x11, 0x00


	//----- nvinfo : EIATTR_SPARSE_MMA_MASK
	.align		4
.L_186:
        /*0028*/ 	.byte	0x03, 0x50
        /*002a*/ 	.short	0x0000


	//----- nvinfo : EIATTR_MAXREG_COUNT
	.align		4
        /*002c*/ 	.byte	0x03, 0x1b
        /*002e*/ 	.short	0x00ff


	//----- nvinfo : EIATTR_MERCURY_ISA_VERSION
	.align		4
        /*0030*/ 	.byte	0x03, 0x5f
        /*0032*/ 	.short	0x0101


	//----- nvinfo : EIATTR_VRC_CTA_INIT_COUNT
	.align		4
        /*0034*/ 	.byte	0x02, 0x4a
	.zero		1
	.zero		1


	//----- nvinfo : EIATTR_EXIT_INSTR_OFFSETS
	.align		4
        /*0038*/ 	.byte	0x04, 0x1c
        /*003a*/ 	.short	(.L_188 - .L_187)


	//   ....[0]....
.L_187:
        /*003c*/ 	.word	0x000000a0


	//----- nvinfo : EIATTR_CBANK_PARAM_SIZE
	.align		4
.L_188:
        /*0040*/ 	.byte	0x03, 0x19
        /*0042*/ 	.short	0x0010


	//----- nvinfo : EIATTR_PARAM_CBANK
	.align		4
        /*0044*/ 	.byte	0x04, 0x0a
        /*0046*/ 	.short	(.L_190 - .L_189)
	.align		4
.L_189:
        /*0048*/ 	.word	index@(.nv.constant0._Z8init_veciPf)
        /*004c*/ 	.short	0x0380
        /*004e*/ 	.short	0x0010


	//----- nvinfo : EIATTR_SW_WAR
	.align		4
.L_190:
        /*0050*/ 	.byte	0x04, 0x36
        /*0052*/ 	.short	(.L_192 - .L_191)
.L_191:
        /*0054*/ 	.word	0x00000008
.L_192:


//--------------------- .nv.callgraph             --------------------------
	.section	.nv.callgraph,"",@"SHT_CUDA_CALLGRAPH"
	.align	4
	.sectionentsize	8
	.align		4
        /*0000*/ 	.word	0x00000000
	.align		4
        /*0004*/ 	.word	0xffffffff
	.align		4
        /*0008*/ 	.word	index@(_Z10multi_vec2iiiiiPfS_S_)
	.align		4
        /*000c*/ 	.word	index@(vprintf)
	.align		4
        /*0010*/ 	.word	0x00000000
	.align		4
        /*0014*/ 	.word	0xfffffffe
	.align		4
        /*0018*/ 	.word	0x00000000
	.align		4
        /*001c*/ 	.word	0xfffffffd
	.align		4
        /*0020*/ 	.word	0x00000000
	.align		4
        /*0024*/ 	.word	0xfffffffc


//--------------------- .nv.constant4             --------------------------
	.section	.nv.constant4,"a",@progbits
	.align	8
	.align		8
.nv.constant4:
        /*0000*/ 	.dword	$str
	.align		8
        /*0008*/ 	.dword	vprintf


//--------------------- .text._Z6vecdifiPfS_S_    --------------------------
	.section	.text._Z6vecdifiPfS_S_,"ax",@progbits
	.align	128
        .global         _Z6vecdifiPfS_S_
        .type           _Z6vecdifiPfS_S_,@function
        .size           _Z6vecdifiPfS_S_,(.L_x_10 - _Z6vecdifiPfS_S_)
        .other          _Z6vecdifiPfS_S_,@"STO_CUDA_ENTRY STV_DEFAULT"
_Z6vecdifiPfS_S_:
.text._Z6vecdifiPfS_S_:
[----:B------:R-:W-:Y:S01]  /*0000*/  LDC R1, c[0x0][0x37c] ;  /* 0x0000df00ff017b82 */ /* 0x000fe20000000800 */
[----:B------:R-:W0:Y:S07]  /*0010*/  S2R R9, SR_TID.X ;  /* 0x0000000000097919 */ /* 0x000e2e0000002100 */
[----:B------:R-:W0:Y:S01]  /*0020*/  S2UR UR6, SR_CTAID.X ;  /* 0x00000000000679c3 */ /* 0x000e220000002500 */
[----:B------:R-:W1:Y:S07]  /*0030*/  LDCU.64 UR4, c[0x0][0x358] ;  /* 0x00006b00ff0477ac */ /* 0x000e6e0008000a00 */
[----:B------:R-:W0:Y:S08]  /*0040*/  LDC R0, c[0x0][0x360] ;  /* 0x0000d800ff007b82 */ /* 0x000e300000000800 */
[----:B------:R-:W2:Y:S08]  /*0050*/  LDC.64 R2, c[0x0][0x390] ;  /* 0x0000e400ff027b82 */ /* 0x000eb00000000a00 */
[----:B------:R-:W3:Y:S01]  /*0060*/  LDC.64 R4, c[0x0][0x398] ;  /* 0x0000e600ff047b82 */ /* 0x000ee20000000a00 */
[----:B0-----:R-:W-:-:S07]  /*0070*/  IMAD R9, R0, UR6, R9 ;  /* 0x0000000600097c24 */ /* 0x001fce000f8e0209 */
[----:B------:R-:W0:Y:S01]  /*0080*/  LDC.64 R6, c[0x0][0x388] ;  /* 0x0000e200ff067b82 */ /* 0x000e220000000a00 */
[----:B--2---:R-:W-:-:S06]  /*0090*/  IMAD.WIDE R2, R9, 0x4, R2 ;  /* 0x0000000409027825 */ /* 0x004fcc00078e0202 */
[----:B-1----:R-:W2:Y:S01]  /*00a0*/  LDG.E.CONSTANT R2, desc[UR4][R2.64] ;  /* 0x0000000402027981 */ /* 0x002ea2000c1e9900 */
[----:B---3--:R-:W-:-:S06]  /*00b0*/  IMAD.WIDE R4, R9, 0x4, R4 ;  /* 0x0000000409047825 */ /* 0x008fcc00078e0204 */
[----:B------:R-:W2:Y:S01]  /*00c0*/  LDG.E.CONSTANT R5, desc[UR4][R4.64] ;  /* 0x0000000404057981 */ /* 0x000ea2000c1e9900 */
[----:B0-----:R-:W-:-:S04]  /*00d0*/  IMAD.WIDE R6, R9, 0x4, R6 ;  /* 0x0000000409067825 */ /* 0x001fc800078e0206 */
[----:B--2---:R-:W-:-:S05]  /*00e0*/  FADD R9, R2, -R5 ;  /* 0x8000000502097221 */ /* 0x004fca0000000000 */
[----:B------:R-:W-:Y:S01]  /*00f0*/  STG.E desc[UR4][R6.64], R9 ;  /* 0x0000000906007986 */ /* 0x000fe2000c101904 */
[----:B------:R-:W-:Y:S05]  /*0100*/  EXIT ;  /* 0x000000000000794d */ /* 0x000fea0003800000 */
.L_x_0:
[----:B------:R-:W-:-:S00]  /*0110*/  BRA `(.L_x_0) ;  /* 0xfffffffc00fc7947 */ /* 0x000fc0000383ffff */
[----:B------:R-:W-:-:S00]  /*0120*/  NOP ;  /* 0x0000000000007918 */ /* 0x000fc00000000000 */
        /* <DEDUP_REMOVED lines=13> */
.L_x_10:


//--------------------- .text._Z6vecsumiPfS_S_    --------------------------
	.section	.text._Z6vecsumiPfS_S_,"ax",@progbits
	.align	128
        .global         _Z6vecsumiPfS_S_
        .type           _Z6vecsumiPfS_S_,@function
        .size           _Z6vecsumiPfS_S_,(.L_x_11 - _Z6vecsumiPfS_S_)
        .other          _Z6vecsumiPfS_S_,@"STO_CUDA_ENTRY STV_DEFAULT"
_Z6vecsumiPfS_S_:
.text._Z6vecsumiPfS_S_:
        /* <DEDUP_REMOVED lines=14> */
[----:B--2---:R-:W-:-:S05]  /*00e0*/  FADD R9, R2, R5 ;  /* 0x0000000502097221 */ /* 0x004fca0000000000 */
[----:B------:R-:W-:Y:S01]  /*00f0*/  STG.E desc[UR4][R6.64], R9 ;  /* 0x0000000906007986 */ /* 0x000fe2000c101904 */
[----:B------:R-:W-:Y:S05]  /*0100*/  EXIT ;  /* 0x000000000000794d */ /* 0x000fea0003800000 */
.L_x_1:
        /* <DEDUP_REMOVED lines=15> */
.L_x_11:


//--------------------- .text._Z9transposeiiPfS_  --------------------------
	.section	.text._Z9transposeiiPfS_,"ax",@progbits
	.align	128
        .global         _Z9transposeiiPfS_
        .type           _Z9transposeiiPfS_,@function
        .size           _Z9transposeiiPfS_,(.L_x_12 - _Z9transposeiiPfS_)
        .other          _Z9transposeiiPfS_,@"STO_CUDA_ENTRY STV_DEFAULT"
_Z9transposeiiPfS_:
.text._Z9transposeiiPfS_:
[----:B------:R-:W-:Y:S01]  /*0000*/  LDC R1, c[0x0][0x37c] ;  /* 0x0000df00ff017b82 */ /* 0x000fe20000000800 */
[----:B------:R-:W0:Y:S07]  /*0010*/  S2R R7, SR_TID.X ;  /* 0x0000000000077919 */ /* 0x000e2e0000002100 */
[----:B------:R-:W0:Y:S01]  /*0020*/  S2UR UR6, SR_CTAID.X ;  /* 0x00000000000679c3 */ /* 0x000e220000002500 */
[----:B------:R-:W1:Y:S07]  /*0030*/  LDCU.64 UR4, c[0x0][0x358] ;  /* 0x00006b00ff0477ac */ /* 0x000e6e0008000a00 */
[----:B------:R-:W0:Y:S08]  /*0040*/  LDC R0, c[0x0][0x360] ;  /* 0x0000d800ff007b82 */ /* 0x000e300000000800 */
[----:B------:R-:W2:Y:S08]  /*0050*/  LDC.64 R2, c[0x0][0x390] ;  /* 0x0000e400ff027b82 */ /* 0x000eb00000000a00 */
[----:B------:R-:W3:Y:S01]  /*0060*/  LDC R6, c[0x0][0x384] ;  /* 0x0000e100ff067b82 */ /* 0x000ee20000000800 */
[----:B0-----:R-:W-:Y:S01]  /*0070*/  IMAD R7, R0, UR6, R7 ;  /* 0x0000000600077c24 */ /* 0x001fe2000f8e0207 */
[----:B------:R-:W0:Y:S03]  /*0080*/  LDCU UR6, c[0x0][0x380] ;  /* 0x00007000ff0677ac */ /* 0x000e260008000800 */
[----:B--2---:R-:W-:-:S05]  /*0090*/  IMAD.WIDE R2, R7, 0x4, R2 ;  /* 0x0000000407027825 */ /* 0x004fca00078e0202 */
[----:B-1----:R1:W2:Y:S01]  /*00a0*/  LDG.E.CONSTANT R9, desc[UR4][R2.64] ;  /* 0x0000000402097981 */ /* 0x0022a2000c1e9900 */
[----:B---3--:R-:W-:-:S04]  /*00b0*/  IABS R11, R6 ;  /* 0x00000006000b7213 */ /* 0x008fc80000000000 */
[----:B------:R-:W3:Y:S01]  /*00c0*/  I2F.RP R0, R11 ;  /* 0x0000000b00007306 */ /* 0x000ee20000209400 */
[----:B-1----:R-:W-:-:S07]  /*00d0*/  IABS R2, R7 ;  /* 0x0000000700027213 */ /* 0x002fce0000000000 */
[----:B---3--:R-:W1:Y:S02]  /*00e0*/  MUFU.RCP R0, R0 ;  /* 0x0000000000007308 */ /* 0x008e640000001000 */
[----:B-1----:R-:W-:-:S06]  /*00f0*/  IADD3 R4, PT, PT, R0, 0xffffffe, RZ ;  /* 0x0ffffffe00047810 */ /* 0x002fcc0007ffe0ff */
[----:B------:R1:W3:Y:S02]  /*0100*/  F2I.FTZ.U32.TRUNC.NTZ R5, R4 ;  /* 0x0000000400057305 */ /* 0x0002e4000021f000 */
[----:B-1----:R-:W-:Y:S01]  /*0110*/  IMAD.MOV.U32 R4, RZ, RZ, RZ ;  /* 0x000000ffff047224 */ /* 0x002fe200078e00ff */
[----:B---3--:R-:W-:-:S05]  /*0120*/  IADD3 R8, PT, PT, RZ, -R5, RZ ;  /* 0x80000005ff087210 */ /* 0x008fca0007ffe0ff */
[----:B------:R-:W-:-:S04]  /*0130*/  IMAD R13, R8, R11, RZ ;  /* 0x0000000b080d7224 */ /* 0x000fc800078e02ff */
[----:B------:R-:W-:-:S06]  /*0140*/  IMAD.HI.U32 R5, R5, R13, R4 ;  /* 0x0000000d05057227 */ /* 0x000fcc00078e0004 */
[----:B------:R-:W-:-:S05]  /*0150*/  IMAD.HI.U32 R5, R5, R2, RZ ;  /* 0x0000000205057227 */ /* 0x000fca00078e00ff */
[----:B------:R-:W-:-:S05]  /*0160*/  IADD3 R0, PT, PT, -R5, RZ, RZ ;  /* 0x000000ff05007210 */ /* 0x000fca0007ffe1ff */
[C---:B------:R-:W-:Y:S02]  /*0170*/  IMAD R0, R11.reuse, R0, R2 ;  /* 0x000000000b007224 */ /* 0x040fe400078e0202 */
[----:B------:R-:W1:Y:S03]  /*0180*/  LDC.64 R2, c[0x0][0x388] ;  /* 0x0000e200ff027b82 */ /* 0x000e660000000a00 */
[----:B------:R-:W-:-:S13]  /*0190*/  ISETP.GT.U32.AND P2, PT, R11, R0, PT ;  /* 0x000000000b00720c */ /* 0x000fda0003f44070 */
[----:B------:R-:W-:Y:S01]  /*01a0*/  @!P2 IMAD.IADD R0, R0, 0x1, -R11 ;  /* 0x000000010000a824 */ /* 0x000fe200078e0a0b */
[----:B------:R-:W-:Y:S02]  /*01b0*/  @!P2 IADD3 R5, PT, PT, R5, 0x1, RZ ;  /* 0x000000010505a810 */ /* 0x000fe40007ffe0ff */
[----:B------:R-:W-:Y:S02]  /*01c0*/  ISETP.NE.AND P2, PT, R6, RZ, PT ;  /* 0x000000ff0600720c */ /* 0x000fe40003f45270 */
[----:B------:R-:W-:Y:S02]  /*01d0*/  ISETP.GE.U32.AND P0, PT, R0, R11, PT ;  /* 0x0000000b0000720c */ /* 0x000fe40003f06070 */
[----:B------:R-:W-:-:S04]  /*01e0*/  LOP3.LUT R0, R7, R6, RZ, 0x3c, !PT ;  /* 0x0000000607007212 */ /* 0x000fc800078e3cff */
[----:B------:R-:W-:-:S07]  /*01f0*/  ISETP.GE.AND P1, PT, R0, RZ, PT ;  /* 0x000000ff0000720c */ /* 0x000fce0003f26270 */
[----:B------:R-:W-:-:S06]  /*0200*/  @P0 VIADD R5, R5, 0x1 ;  /* 0x0000000105050836 */ /* 0x000fcc0000000000 */
[----:B------:R-:W-:Y:S02]  /*0210*/  @!P1 IADD3 R5, PT, PT, -R5, RZ, RZ ;  /* 0x000000ff05059210 */ /* 0x000fe40007ffe1ff */
[----:B------:R-:W-:-:S05]  /*0220*/  @!P2 LOP3.LUT R5, RZ, R6, RZ, 0x33, !PT ;  /* 0x00000006ff05a212 */ /* 0x000fca00078e33ff */
[----:B------:R-:W-:-:S04]  /*0230*/  IMAD.MOV R0, RZ, RZ, -R5 ;  /* 0x000000ffff007224 */ /* 0x000fc800078e0a05 */
[----:B------:R-:W-:-:S04]  /*0240*/  IMAD R0, R6, R0, R7 ;  /* 0x0000000006007224 */ /* 0x000fc800078e0207 */
[----:B0-----:R-:W-:-:S04]  /*0250*/  IMAD R5, R0, UR6, R5 ;  /* 0x0000000600057c24 */ /* 0x001fc8000f8e0205 */
[----:B-1----:R-:W-:-:S05]  /*0260*/  IMAD.WIDE R2, R5, 0x4, R2 ;  /* 0x0000000405027825 */ /* 0x002fca00078e0202 */
[----:B--2---:R-:W-:Y:S01]  /*0270*/  STG.E desc[UR4][R2.64], R9 ;  /* 0x0000000902007986 */ /* 0x004fe2000c101904 */
[----:B------:R-:W-:Y:S05]  /*0280*/  EXIT ;  /* 0x000000000000794d */ /* 0x000fea0003800000 */
.L_x_2:
        /* <DEDUP_REMOVED lines=15> */
.L_x_12:


//--------------------- .text._Z13reduction_rowiiPfS_ --------------------------
	.section	.text._Z13reduction_rowiiPfS_,"ax",@progbits
	.align	128
        .global         _Z13reduction_rowiiPfS_
        .type           _Z13reduction_rowiiPfS_,@function
        .size           _Z13reduction_rowiiPfS_,(.L_x_13 - _Z13reduction_rowiiPfS_)
        .other          _Z13reduction_rowiiPfS_,@"STO_CUDA_ENTRY STV_DEFAULT"
_Z13reduction_rowiiPfS_:
.text._Z13reduction_rowiiPfS_:
[----:B------:R-:W-:Y:S08]  /*0000*/  LDC R1, c[0x0][0x37c] ;  /* 0x0000df00ff017b82 */ /* 0x000ff00000000800 */
[----:B------:R-:W0:Y:S01]  /*0010*/  LDC R18, c[0x0][0x384] ;  /* 0x0000e100ff127b82 */ /* 0x000e220000000800 */
[----:B------:R-:W1:Y:S01]  /*0020*/  S2R R5, SR_TID.X ;  /* 0x0000000000057919 */ /* 0x000e620000002100 */
[----:B------:R-:W2:Y:S01]  /*0030*/  LDCU.64 UR4, c[0x0][0x358] ;  /* 0x00006b00ff0477ac */ /* 0x000ea20008000a00 */
[----:B------:R-:W-:Y:S01]  /*0040*/  HFMA2 R19, -RZ, RZ, 0, 0 ;  /* 0x00000000ff137431 */ /* 0x000fe200000001ff */
[----:B------:R-:W-:-:S02]  /*0050*/  CS2R R8, SRZ ;  /* 0x0000000000087805 */ /* 0x000fc4000001ff00 */
[----:B------:R-:W-:Y:S02]  /*0060*/  CS2R R10, SRZ ;  /* 0x00000000000a7805 */ /* 0x000fe4000001ff00 */
[----:B------:R-:W-:Y:S02]  /*0070*/  CS2R R6, SRZ ;  /* 0x0000000000067805 */ /* 0x000fe4000001ff00 */
[----:B------:R-:W-:Y:S01]  /*0080*/  CS2R R12, SRZ ;  /* 0x00000000000c7805 */ /* 0x000fe2000001ff00 */
[----:B------:R-:W1:Y:S01]  /*0090*/  S2UR UR6, SR_CTAID.X ;  /* 0x00000000000679c3 */ /* 0x000e620000002500 */
[----:B------:R-:W-:Y:S02]  /*00a0*/  CS2R R14, SRZ ;  /* 0x00000000000e7805 */ /* 0x000fe4000001ff00 */
[----:B------:R-:W-:Y:S02]  /*00b0*/  MOV R4, RZ ;  /* 0x000000ff00047202 */ /* 0x000fe40000000f00 */
[----:B------:R-:W-:-:S02]  /*00c0*/  CS2R R16, SRZ ;  /* 0x0000000000107805 */ /* 0x000fc4000001ff00 */
[----:B------:R-:W-:Y:S01]  /*00d0*/  MOV R21, RZ ;  /* 0x000000ff00157202 */ /* 0x000fe20000000f00 */
[----:B------:R-:W1:Y:S08]  /*00e0*/  LDC R0, c[0x0][0x360] ;  /* 0x0000d800ff007b82 */ /* 0x000e700000000800 */
[----:B------:R-:W-:Y:S01]  /*00f0*/  BAR.SYNC.DEFER_BLOCKING 0x0 ;  /* 0x0000000000007b1d */ /* 0x000fe20000010000 */
[----:B0-----:R-:W-:Y:S01]  /*0100*/  ISETP.GE.AND P0, PT, R18, 0x4, PT ;  /* 0x000000041200780c */ /* 0x001fe20003f06270 */
[----:B-1----:R-:W-:-:S02]  /*0110*/  IMAD R5, R0, UR6, R5 ;  /* 0x0000000600057c24 */ /* 0x002fc4000f8e0205 */
[----:B------:R-:W-:-:S10]  /*0120*/  HFMA2 R0, -RZ, RZ, 0, 0 ;  /* 0x00000000ff007431 */ /* 0x000fd400000001ff */
[----:B--2---:R-:W-:Y:S05]  /*0130*/  @!P0 BRA `(.L_x_3) ;  /* 0x0000000000608947 */ /* 0x004fea0003800000 */
[----:B------:R-:W0:Y:S01]  /*0140*/  LDC.64 R2, c[0x0][0x390] ;  /* 0x0000e400ff027b82 */ /* 0x000e220000000a00 */
[----:B------:R-:W-:-:S04]  /*0150*/  IMAD R19, R5, R18, RZ ;  /* 0x0000001205137224 */ /* 0x000fc800078e02ff */
[----:B0-----:R-:W-:-:S05]  /*0160*/  IMAD.WIDE R2, R19, 0x4, R2 ;  /* 0x0000000413027825 */ /* 0x001fca00078e0202 */
[----:B------:R0:W5:Y:S04]  /*0170*/  LDG.E R16, desc[UR4][R2.64] ;  /* 0x0000000402107981 */ /* 0x000168000c1e1900 */
[----:B------:R0:W5:Y:S04]  /*0180*/  LDG.E R21, desc[UR4][R2.64+0x4] ;  /* 0x0000040402157981 */ /* 0x000168000c1e1900 */
[----:B------:R0:W5:Y:S04]  /*0190*/  LDG.E R19, desc[UR4][R2.64+0x8] ;  /* 0x0000080402137981 */ /* 0x000168000c1e1900 */
[----:B------:R0:W5:Y:S01]  /*01a0*/  LDG.E R8, desc[UR4][R2.64+0xc] ;  /* 0x00000c0402087981 */ /* 0x000162000c1e1900 */
[----:B------:R-:W-:-:S13]  /*01b0*/  ISETP.GE.U32.AND P0, PT, R18, 0x8, PT ;  /* 0x000000081200780c */ /* 0x000fda0003f06070 */
[----:B0-----:R-:W-:Y:S05]  /*01c0*/  @!P0 BRA `(.L_x_3) ;  /* 0x00000000003c8947 */ /* 0x001fea0003800000 */
[----:B------:R0:W5:Y:S04]  /*01d0*/  LDG.E R15, desc[UR4][R2.64+0x10] ;  /* 0x00001004020f7981 */ /* 0x000168000c1e1900 */
[----:B------:R0:W5:Y:S04]  /*01e0*/  LDG.E R14, desc[UR4][R2.64+0x14] ;  /* 0x00001404020e7981 */ /* 0x000168000c1e1900 */
[----:B------:R0:W5:Y:S04]  /*01f0*/  LDG.E R12, desc[UR4][R2.64+0x18] ;  /* 0x00001804020c7981 */ /* 0x000168000c1e1900 */
[----:B------:R0:W5:Y:S01]  /*0200*/  LDG.E R13, desc[UR4][R2.64+0x1c] ;  /* 0x00001c04020d7981 */ /* 0x000162000c1e1900 */
[----:B------:R-:W-:-:S13]  /*0210*/  ISETP.GE.U32.AND P0, PT, R18, 0xc, PT ;  /* 0x0000000c1200780c */ /* 0x000fda0003f06070 */
[----:B0-----:R-:W-:Y:S05]  /*0220*/  @!P0 BRA `(.L_x_3) ;  /* 0x0000000000248947 */ /* 0x001fea0003800000 */
[----:B------:R-:W-:Y:S01]  /*0230*/  ISETP.GE.U32.AND P0, PT, R18, 0x10, PT ;  /* 0x000000101200780c */ /* 0x000fe20003f06070 */
[----:B------:R0:W5:Y:S04]  /*0240*/  LDG.E R10, desc[UR4][R2.64+0x20] ;  /* 0x00002004020a7981 */ /* 0x000168000c1e1900 */
[----:B------:R0:W5:Y:S04]  /*0250*/  LDG.E R6, desc[UR4][R2.64+0x24] ;  /* 0x0000240402067981 */ /* 0x000168000c1e1900 */
[----:B------:R0:W5:Y:S04]  /*0260*/  LDG.E R9, desc[UR4][R2.64+0x28] ;  /* 0x0000280402097981 */ /* 0x000168000c1e1900 */
[----:B------:R0:W5:Y:S04]  /*0270*/  LDG.E R0, desc[UR4][R2.64+0x2c] ;  /* 0x00002c0402007981 */ /* 0x000168000c1e1900 */
[----:B------:R0:W5:Y:S04]  /*0280*/  @P0 LDG.E R17, desc[UR4][R2.64+0x30] ;  /* 0x0000300402110981 */ /* 0x000168000c1e1900 */
[----:B------:R0:W5:Y:S04]  /*0290*/  @P0 LDG.E R11, desc[UR4][R2.64+0x34] ;  /* 0x00003404020b0981 */ /* 0x000168000c1e1900 */
[----:B------:R0:W5:Y:S04]  /*02a0*/  @P0 LDG.E R4, desc[UR4][R2.64+0x38] ;  /* 0x0000380402040981 */ /* 0x000168000c1e1900 */
[----:B------:R0:W5:Y:S02]  /*02b0*/  @P0 LDG.E R7, desc[UR4][R2.64+0x3c] ;  /* 0x00003c0402070981 */ /* 0x000164000c1e1900 */
.L_x_3:
[----:B------:R-:W1:Y:S02]  /*02c0*/  LDCU UR6, c[0x0][0x380] ;  /* 0x00007000ff0677ac */ /* 0x000e640008000800 */
[----:B-1----:R-:W-:-:S13]  /*02d0*/  ISETP.GE.AND P0, PT, R5, UR6, PT ;  /* 0x0000000605007c0c */ /* 0x002fda000bf06270 */
[----:B------:R-:W-:Y:S05]  /*02e0*/  @P0 EXIT ;  /* 0x000000000000094d */ /* 0x000fea0003800000 */
[----:B0-----:R-:W0:Y:S01]  /*02f0*/  LDC.64 R2, c[0x0][0x388] ;  /* 0x0000e200ff027b82 */ /* 0x001e220000000a00 */
[----:B-----5:R-:W-:Y:S01]  /*0300*/  FADD R15, R16, R15 ;  /* 0x0000000f100f7221 */ /* 0x020fe20000000000 */
[----:B------:R-:W-:Y:S01]  /*0310*/  FADD R14, R21, R14 ;  /* 0x0000000e150e7221 */ /* 0x000fe20000000000 */
        /* <DEDUP_REMOVED lines=9> */
[----:B------:R-:W-:-:S02]  /*03b0*/  FADD R8, R8, R7 ;  /* 0x0000000708087221 */ /* 0x000fc40000000000 */
[----:B------:R-:W-:Y:S02]  /*03c0*/  FADD R0, R0, R11 ;  /* 0x0000000b00007221 */ /* 0x000fe40000000000 */
[----:B------:R-:W-:-:S04]  /*03d0*/  FADD R7, R9, R8 ;  /* 0x0000000809077221 */ /* 0x000fc80000000000 */
[----:B------:R-:W-:Y:S01]  /*03e0*/  FADD R7, R0, R7 ;  /* 0x0000000700077221 */ /* 0x000fe20000000000 */
[----:B0-----:R-:W-:-:S05]  /*03f0*/  IMAD.WIDE R2, R5, 0x4, R2 ;  /* 0x0000000405027825 */ /* 0x001fca00078e0202 */
[----:B------:R-:W-:Y:S01]  /*0400*/  STG.E desc[UR4][R2.64], R7 ;  /* 0x0000000702007986 */ /* 0x000fe2000c101904 */
[----:B------:R-:W-:Y:S05]  /*0410*/  EXIT ;  /* 0x000000000000794d */ /* 0x000fea0003800000 */
.L_x_4:
        /* <DEDUP_REMOVED lines=14> */
.L_x_13:


//--------------------- .text._Z14scalareMatricePffS_ --------------------------
	.section	.text._Z14scalareMatricePffS_,"ax",@progbits
	.align	128
        .global         _Z14scalareMatricePffS_
        .type           _Z14scalareMatricePffS_,@function
        .size           _Z14scalareMatricePffS_,(.L_x_14 - _Z14scalareMatricePffS_)
        .other          _Z14scalareMatricePffS_,@"STO_CUDA_ENTRY STV_DEFAULT"
_Z14scalareMatricePffS_:
.text._Z14scalareMatricePffS_:
[----:B------:R-:W-:Y:S01]  /*0000*/  LDC R1, c[0x0][0x37c] ;  /* 0x0000df00ff017b82 */ /* 0x000fe20000000800 */
[----:B------:R-:W0:Y:S07]  /*0010*/  S2R R7, SR_TID.X ;  /* 0x0000000000077919 */ /* 0x000e2e0000002100 */
[----:B------:R-:W0:Y:S01]  /*0020*/  S2UR UR6, SR_CTAID.X ;  /* 0x00000000000679c3 */ /* 0x000e220000002500 */
[----:B------:R-:W1:Y:S07]  /*0030*/  LDCU.64 UR4, c[0x0][0x358] ;  /* 0x00006b00ff0477ac */ /* 0x000e6e0008000a00 */
[----:B------:R-:W0:Y:S08]  /*0040*/  LDC R0, c[0x0][0x360] ;  /* 0x0000d800ff007b82 */ /* 0x000e300000000800 */
[----:B------:R-:W2:Y:S08]  /*0050*/  LDC.64 R2, c[0x0][0x390] ;  /* 0x0000e400ff027b82 */ /* 0x000eb00000000a00 */
[----:B------:R-:W3:Y:S01]  /*0060*/  LDC.64 R4, c[0x0][0x380] ;  /* 0x0000e000ff047b82 */ /* 0x000ee20000000a00 */
[----:B0-----:R-:W-:Y:S01]  /*0070*/  IMAD R7, R0, UR6, R7 ;  /* 0x0000000600077c24 */ /* 0x001fe2000f8e0207 */
[----:B------:R-:W0:Y:S03]  /*0080*/  LDCU UR6, c[0x0][0x388] ;  /* 0x00007100ff0677ac */ /* 0x000e260008000800 */
[----:B--2---:R-:W-:-:S06]  /*0090*/  IMAD.WIDE R2, R7, 0x4, R2 ;  /* 0x0000000407027825 */ /* 0x004fcc00078e0202 */
[----:B-1----:R-:W0:Y:S01]  /*00a0*/  LDG.E.CONSTANT R2, desc[UR4][R2.64] ;  /* 0x0000000402027981 */ /* 0x002e22000c1e9900 */
[----:B---3--:R-:W-:-:S04]  /*00b0*/  IMAD.WIDE R4, R7, 0x4, R4 ;  /* 0x0000000407047825 */ /* 0x008fc800078e0204 */
[----:B0-----:R-:W-:-:S05]  /*00c0*/  FMUL R7, R2, UR6 ;  /* 0x0000000602077c20 */ /* 0x001fca0008400000 */
[----:B------:R-:W-:Y:S01]  /*00d0*/  STG.E desc[UR4][R4.64], R7 ;  /* 0x0000000704007986 */ /* 0x000fe2000c101904 */
[----:B------:R-:W-:Y:S05]  /*00e0*/  EXIT ;  /* 0x000000000000794d */ /* 0x000fea0003800000 */
.L_x_5:
        /* <DEDUP_REMOVED lines=9> */
.L_x_14:


//--------------------- .text._Z9multi_veciiiiiPfS_S_ --------------------------
	.section	.text._Z9multi_veciiiiiPfS_S_,"ax",@progbits
	.align	128
        .global         _Z9multi_veciiiiiPfS_S_
        .type           _Z9multi_veciiiiiPfS_S_,@function
        .size           _Z9multi_veciiiiiPfS_S_,(.L_x_15 - _Z9multi_veciiiiiPfS_S_)
        .other          _Z9multi_veciiiiiPfS_S_,@"STO_CUDA_ENTRY STV_DEFAULT"
_Z9multi_veciiiiiPfS_S_:
.text._Z9multi_veciiiiiPfS_S_:
[----:B------:R-:W-:Y:S01]  /*0000*/  LDC R1, c[0x0][0x37c] ;  /* 0x0000df00ff017b82 */ /* 0x000fe20000000800 */
[----:B------:R-:W0:Y:S07]  /*0010*/  S2R R0, SR_TID.X ;  /* 0x0000000000007919 */ /* 0x000e2e0000002100 */
[----:B------:R-:W1:Y:S01]  /*0020*/  LDC R2, c[0x0][0x38c] ;  /* 0x0000e300ff027b82 */ /* 0x000e620000000800 */
[----:B------:R-:W1:Y:S01]  /*0030*/  LDCU UR6, c[0x0][0x390] ;  /* 0x00007200ff0677ac */ /* 0x000e620008000800 */
[----:B------:R-:W2:Y:S06]  /*0040*/  LDCU UR7, c[0x0][0x384] ;  /* 0x00007080ff0777ac */ /* 0x000eac0008000800 */
[----:B------:R-:W0:Y:S08]  /*0050*/  S2UR UR4, SR_CTAID.X ;  /* 0x00000000000479c3 */ /* 0x000e300000002500 */
[----:B------:R-:W0:Y:S01]  /*0060*/  LDC R3, c[0x0][0x360] ;  /* 0x0000d800ff037b82 */ /* 0x000e220000000800 */
[----:B-1----:R-:W-:-:S02]  /*0070*/  IMAD R5, R2, UR6, RZ ;  /* 0x0000000602057c24 */ /* 0x002fc4000f8e02ff */
[----:B0-----:R-:W-:Y:S02]  /*0080*/  IMAD R0, R3, UR4, R0 ;  /* 0x0000000403007c24 */ /* 0x001fe4000f8e0200 */
[----:B--2---:R-:W-:-:S05]  /*0090*/  IMAD R3, R5, UR7, RZ ;  /* 0x0000000705037c24 */ /* 0x004fca000f8e02ff */
[----:B------:R-:W-:-:S13]  /*00a0*/  ISETP.GE.AND P0, PT, R0, R3, PT ;  /* 0x000000030000720c */ /* 0x000fda0003f06270 */
[----:B------:R-:W-:Y:S05]  /*00b0*/  @P0 EXIT ;  /* 0x000000000000094d */ /* 0x000fea0003800000 */
[----:B------:R-:W-:Y:S01]  /*00c0*/  IABS R13, R5 ;  /* 0x00000005000d7213 */ /* 0x000fe20000000000 */
[----:B------:R-:W0:Y:S01]  /*00d0*/  LDC R3, c[0x0][0x388] ;  /* 0x0000e200ff037b82 */ /* 0x000e220000000800 */
[----:B------:R-:W-:Y:S01]  /*00e0*/  IABS R10, R0 ;  /* 0x00000000000a7213 */ /* 0x000fe20000000000 */
[----:B------:R-:W1:Y:S01]  /*00f0*/  LDCU.64 UR4, c[0x0][0x358] ;  /* 0x00006b00ff0477ac */ /* 0x000e620008000a00 */
[----:B------:R-:W2:Y:S01]  /*0100*/  I2F.RP R4, R13 ;  /* 0x0000000d00047306 */ /* 0x000ea20000209400 */
[----:B------:R-:W-:Y:S02]  /*0110*/  IABS R11, R2 ;  /* 0x00000002000b7213 */ /* 0x000fe40000000000 */
[----:B------:R-:W-:-:S05]  /*0120*/  ISETP.GE.AND P4, PT, R0, RZ, PT ;  /* 0x000000ff0000720c */ /* 0x000fca0003f86270 */
[----:B--2---:R-:W2:Y:S02]  /*0130*/  MUFU.RCP R4, R4 ;  /* 0x0000000400047308 */ /* 0x004ea40000001000 */
[----:B--2---:R-:W-:-:S06]  /*0140*/  VIADD R6, R4, 0xffffffe ;  /* 0x0ffffffe04067836 */ /* 0x004fcc0000000000 */
[----:B------:R2:W3:Y:S02]  /*0150*/  F2I.FTZ.U32.TRUNC.NTZ R7, R6 ;  /* 0x0000000600077305 */ /* 0x0004e4000021f000 */
[----:B--2---:R-:W-:Y:S01]  /*0160*/  IMAD.MOV.U32 R6, RZ, RZ, RZ ;  /* 0x000000ffff067224 */ /* 0x004fe200078e00ff */
[----:B---3--:R-:W-:-:S05]  /*0170*/  IADD3 R8, PT, PT, RZ, -R7, RZ ;  /* 0x80000007ff087210 */ /* 0x008fca0007ffe0ff */
[----:B------:R-:W-:Y:S01]  /*0180*/  IMAD R9, R8, R13, RZ ;  /* 0x0000000d08097224 */ /* 0x000fe200078e02ff */
[----:B------:R-:W-:-:S03]  /*0190*/  IABS R8, R5 ;  /* 0x0000000500087213 */ /* 0x000fc60000000000 */
[----:B------:R-:W-:Y:S01]  /*01a0*/  IMAD.HI.U32 R4, R7, R9, R6 ;  /* 0x0000000907047227 */ /* 0x000fe200078e0006 */
[----:B------:R-:W-:Y:S02]  /*01b0*/  MOV R7, R10 ;  /* 0x0000000a00077202 */ /* 0x000fe40000000f00 */
[----:B------:R-:W-:Y:S01]  /*01c0*/  MOV R6, R11 ;  /* 0x0000000b00067202 */ /* 0x000fe20000000f00 */
[----:B------:R-:W-:Y:S01]  /*01d0*/  IMAD.MOV R8, RZ, RZ, -R8 ;  /* 0x000000ffff087224 */ /* 0x000fe200078e0a08 */
[----:B0-----:R-:W-:Y:S01]  /*01e0*/  IABS R9, R3 ;  /* 0x0000000300097213 */ /* 0x001fe20000000000 */
[----:B------:R-:W-:Y:S01]  /*01f0*/  IMAD.HI.U32 R10, R4, R7, RZ ;  /* 0x00000007040a7227 */ /* 0x000fe200078e00ff */
[----:B------:R-:W0:Y:S03]  /*0200*/  I2F.RP R11, R6 ;  /* 0x00000006000b7306 */ /* 0x000e260000209400 */
[----:B------:R-:W-:-:S02]  /*0210*/  IMAD R8, R10, R8, R7 ;  /* 0x000000080a087224 */ /* 0x000fc400078e0207 */
[----:B------:R-:W-:-:S03]  /*0220*/  IMAD.MOV.U32 R4, RZ, RZ, R9 ;  /* 0x000000ffff047224 */ /* 0x000fc600078e0009 */
[----:B------:R-:W-:Y:S01]  /*0230*/  ISETP.GT.U32.AND P1, PT, R13, R8, PT ;  /* 0x000000080d00720c */ /* 0x000fe20003f24070 */
[----:B------:R-:W2:Y:S08]  /*0240*/  I2F.RP R9, R4 ;  /* 0x0000000400097306 */ /* 0x000eb00000209400 */
[----:B0-----:R-:W0:Y:S04]  /*0250*/  MUFU.RCP R11, R11 ;  /* 0x0000000b000b7308 */ /* 0x001e280000001000 */
[----:B------:R-:W-:-:S02]  /*0260*/  @!P1 IADD3 R8, PT, PT, R8, -R13, RZ ;  /* 0x8000000d08089210 */ /* 0x000fc40007ffe0ff */
[----:B------:R-:W-:Y:S02]  /*0270*/  @!P1 IADD3 R10, PT, PT, R10, 0x1, RZ ;  /* 0x000000010a0a9810 */ /* 0x000fe40007ffe0ff */
[----:B------:R-:W-:Y:S01]  /*0280*/  ISETP.GE.U32.AND P0, PT, R8, R13, PT ;  /* 0x0000000d0800720c */ /* 0x000fe20003f06070 */
[----:B--2---:R-:W2:Y:S01]  /*0290*/  MUFU.RCP R9, R9 ;  /* 0x0000000900097308 */ /* 0x004ea20000001000 */
[----:B------:R-:W-:Y:S02]  /*02a0*/  LOP3.LUT R8, R0, R5, RZ, 0x3c, !PT ;  /* 0x0000000500087212 */ /* 0x000fe400078e3cff */
[----:B------:R-:W-:Y:S02]  /*02b0*/  ISETP.NE.AND P1, PT, R5, RZ, PT ;  /* 0x000000ff0500720c */ /* 0x000fe40003f25270 */
[----:B------:R-:W-:Y:S01]  /*02c0*/  ISETP.GE.AND P2, PT, R8, RZ, PT ;  /* 0x000000ff0800720c */ /* 0x000fe20003f46270 */
[----:B0-----:R-:W-:-:S04]  /*02d0*/  VIADD R12, R11, 0xffffffe ;  /* 0x0ffffffe0b0c7836 */ /* 0x001fc80000000000 */
[----:B------:R0:W3:Y:S02]  /*02e0*/  F2I.FTZ.U32.TRUNC.NTZ R13, R12 ;  /* 0x0000000c000d7305 */ /* 0x0000e4000021f000 */
[----:B------:R-:W-:Y:S01]  /*02f0*/  @P0 VIADD R10, R10, 0x1 ;  /* 0x000000010a0a0836 */ /* 0x000fe20000000000 */
[----:B--2---:R-:W-:-:S05]  /*0300*/  IADD3 R8, PT, PT, R9, 0xffffffe, RZ ;  /* 0x0ffffffe09087810 */ /* 0x004fca0007ffe0ff */
[----:B------:R-:W-:Y:S01]  /*0310*/  @!P2 IMAD.MOV R10, RZ, RZ, -R10 ;  /* 0x000000ffff0aa224 */ /* 0x000fe200078e0a0a */
[----:B------:R-:W-:Y:S01]  /*0320*/  @!P1 LOP3.LUT R10, RZ, R5, RZ, 0x33, !PT ;  /* 0x00000005ff0a9212 */ /* 0x000fe200078e33ff */
[----:B------:R2:W4:Y:S01]  /*0330*/  F2I.FTZ.U32.TRUNC.NTZ R9, R8 ;  /* 0x0000000800097305 */ /* 0x000522000021f000 */
[----:B0-----:R-:W-:-:S03]  /*0340*/  IMAD.MOV.U32 R12, RZ, RZ, RZ ;  /* 0x000000ffff0c7224 */ /* 0x001fc600078e00ff */
[----:B------:R-:W-:Y:S01]  /*0350*/  IMAD.MOV R11, RZ, RZ, -R10 ;  /* 0x000000ffff0b7224 */ /* 0x000fe200078e0a0a */
[----:B---3--:R-:W-:-:S03]  /*0360*/  IADD3 R17, PT, PT, RZ, -R13, RZ ;  /* 0x8000000dff117210 */ /* 0x008fc60007ffe0ff */
[----:B------:R-:W-:Y:S02]  /*0370*/  IMAD R5, R5, R11, R0 ;  /* 0x0000000b05057224 */ /* 0x000fe400078e0200 */
[----:B--2---:R-:W-:Y:S02]  /*0380*/  IMAD.MOV.U32 R8, RZ, RZ, RZ ;  /* 0x000000ffff087224 */ /* 0x004fe400078e00ff */
[----:B------:R-:W-:Y:S01]  /*0390*/  IMAD R11, R17, R6, RZ ;  /* 0x00000006110b7224 */ /* 0x000fe200078e02ff */
[----:B------:R-:W-:-:S03]  /*03a0*/  IABS R14, R5 ;  /* 0x00000005000e7213 */ /* 0x000fc60000000000 */
[----:B------:R-:W-:Y:S01]  /*03b0*/  IMAD.HI.U32 R12, R13, R11, R12 ;  /* 0x0000000b0d0c7227 */ /* 0x000fe200078e000c */
[----:B----4-:R-:W-:Y:S02]  /*03c0*/  IADD3 R15, PT, PT, RZ, -R9, RZ ;  /* 0x80000009ff0f7210 */ /* 0x010fe40007ffe0ff */
[----:B------:R-:W-:-:S03]  /*03d0*/  MOV R13, R14 ;  /* 0x0000000e000d7202 */ /* 0x000fc60000000f00 */
[----:B------:R-:W-:Y:S02]  /*03e0*/  IMAD R11, R15, R4, RZ ;  /* 0x000000040f0b7224 */ /* 0x000fe400078e02ff */
[----:B------:R-:W-:-:S04]  /*03f0*/  IMAD.HI.U32 R12, R12, R13, RZ ;  /* 0x0000000d0c0c7227 */ /* 0x000fc800078e00ff */
[----:B------:R-:W-:Y:S01]  /*0400*/  IMAD.HI.U32 R8, R9, R11, R8 ;  /* 0x0000000b09087227 */ /* 0x000fe200078e0008 */
[----:B------:R-:W-:-:S05]  /*0410*/  IADD3 R9, PT, PT, -R12, RZ, RZ ;  /* 0x000000ff0c097210 */ /* 0x000fca0007ffe1ff */
[----:B------:R-:W-:-:S04]  /*0420*/  IMAD.HI.U32 R8, R8, R7, RZ ;  /* 0x0000000708087227 */ /* 0x000fc800078e00ff */
[----:B------:R-:W-:Y:S02]  /*0430*/  IMAD R9, R6, R9, R13 ;  /* 0x0000000906097224 */ /* 0x000fe400078e020d */
[----:B------:R-:W-:-:S03]  /*0440*/  IMAD.MOV R8, RZ, RZ, -R8 ;  /* 0x000000ffff087224 */ /* 0x000fc600078e0a08 */
[----:B------:R-:W-:Y:S01]  /*0450*/  ISETP.GT.U32.AND P1, PT, R6, R9, PT ;  /* 0x000000090600720c */ /* 0x000fe20003f24070 */
[----:B------:R-:W-:-:S05]  /*0460*/  IMAD R11, R4, R8, R7 ;  /* 0x00000008040b7224 */ /* 0x000fca00078e0207 */
[----:B------:R-:W-:-:S07]  /*0470*/  ISETP.GT.U32.AND P0, PT, R4, R11, PT ;  /* 0x0000000b0400720c */ /* 0x000fce0003f04070 */
[-C--:B------:R-:W-:Y:S02]  /*0480*/  @!P1 IADD3 R9, PT, PT, R9, -R6.reuse, RZ ;  /* 0x8000000609099210 */ /* 0x080fe40007ffe0ff */
[----:B------:R-:W-:Y:S02]  /*0490*/  @!P1 IADD3 R12, PT, PT, R12, 0x1, RZ ;  /* 0x000000010c0c9810 */ /* 0x000fe40007ffe0ff */
[----:B------:R-:W-:Y:S02]  /*04a0*/  ISETP.GE.U32.AND P3, PT, R9, R6, PT ;  /* 0x000000060900720c */ /* 0x000fe40003f66070 */
[----:B------:R-:W-:Y:S01]  /*04b0*/  LOP3.LUT R6, R5, R2, RZ, 0x3c, !PT ;  /* 0x0000000205067212 */ /* 0x000fe200078e3cff */
[----:B------:R-:W-:Y:S01]  /*04c0*/  @!P0 IMAD.IADD R11, R11, 0x1, -R4 ;  /* 0x000000010b0b8824 */ /* 0x000fe200078e0a04 */
[----:B------:R-:W-:Y:S01]  /*04d0*/  ISETP.NE.AND P1, PT, R2, RZ, PT ;  /* 0x000000ff0200720c */ /* 0x000fe20003f25270 */
[----:B------:R-:W0:Y:S01]  /*04e0*/  LDC.64 R8, c[0x0][0x3a0] ;  /* 0x0000e800ff087b82 */ /* 0x000e220000000a00 */
[----:B------:R-:W-:-:S02]  /*04f0*/  ISETP.GE.AND P2, PT, R6, RZ, PT ;  /* 0x000000ff0600720c */ /* 0x000fc40003f46270 */
[----:B------:R-:W-:-:S05]  /*0500*/  ISETP.GT.U32.AND P0, PT, R4, R11, PT ;  /* 0x0000000b0400720c */ /* 0x000fca0003f04070 */
[----:B------:R-:W2:Y:S01]  /*0510*/  LDC.64 R6, c[0x0][0x3a8] ;  /* 0x0000ea00ff067b82 */ /* 0x000ea20000000a00 */
[----:B------:R-:W-:Y:S01]  /*0520*/  @P3 VIADD R12, R12, 0x1 ;  /* 0x000000010c0c3836 */ /* 0x000fe20000000000 */
[----:B------:R-:W-:-:S04]  /*0530*/  ISETP.NE.AND P3, PT, R3, RZ, PT ;  /* 0x000000ff0300720c */ /* 0x000fc80003f65270 */
[----:B------:R-:W-:Y:S01]  /*0540*/  @!P2 IMAD.MOV R12, RZ, RZ, -R12 ;  /* 0x000000ffff0ca224 */ /* 0x000fe200078e0a0c */
[----:B------:R-:W-:Y:S02]  /*0550*/  @!P1 LOP3.LUT R12, RZ, R2, RZ, 0x33, !PT ;  /* 0x00000002ff0c9212 */ /* 0x000fe400078e33ff */
[----:B------:R-:W-:-:S03]  /*0560*/  @!P0 IADD3 R11, PT, PT, R11, -R4, RZ ;  /* 0x800000040b0b8210 */ /* 0x000fc60007ffe0ff */
[--C-:B------:R-:W-:Y:S01]  /*0570*/  IMAD.MOV R4, RZ, RZ, -R12.reuse ;  /* 0x000000ffff047224 */ /* 0x100fe200078e0a0c */
[----:B------:R-:W-:Y:S02]  /*0580*/  @!P4 IADD3 R11, PT, PT, -R11, RZ, RZ ;  /* 0x000000ff0b0bc210 */ /* 0x000fe40007ffe1ff */
[----:B------:R-:W-:Y:S01]  /*0590*/  @!P3 LOP3.LUT R11, RZ, R3, RZ, 0x33, !PT ;  /* 0x00000003ff0bb212 */ /* 0x000fe200078e33ff */
[----:B------:R-:W-:Y:S02]  /*05a0*/  IMAD R5, R2, R4, R5 ;  /* 0x0000000402057224 */ /* 0x000fe400078e0205 */
[----:B------:R-:W3:Y:S02]  /*05b0*/  LDC.64 R2, c[0x0][0x398] ;  /* 0x0000e600ff027b82 */ /* 0x000ee40000000a00 */
[----:B------:R-:W-:Y:S02]  /*05c0*/  IMAD R11, R10, UR7, R11 ;  /* 0x000000070a0b7c24 */ /* 0x000fe4000f8e020b */
[----:B------:R-:W-:-:S02]  /*05d0*/  IMAD R5, R5, UR6, R12 ;  /* 0x0000000605057c24 */ /* 0x000fc4000f8e020c */
[----:B0-----:R-:W-:-:S04]  /*05e0*/  IMAD.WIDE R8, R11, 0x4, R8 ;  /* 0x000000040b087825 */ /* 0x001fc800078e0208 */
[----:B--2---:R-:W-:Y:S02]  /*05f0*/  IMAD.WIDE R6, R5, 0x4, R6 ;  /* 0x0000000405067825 */ /* 0x004fe400078e0206 */
[----:B-1----:R-:W2:Y:S04]  /*0600*/  LDG.E.CONSTANT R8, desc[UR4][R8.64] ;  /* 0x0000000408087981 */ /* 0x002ea8000c1e9900 */
[----:B------:R-:W2:Y:S01]  /*0610*/  LDG.E.CONSTANT R7, desc[UR4][R6.64] ;  /* 0x0000000406077981 */ /* 0x000ea2000c1e9900 */
[----:B---3--:R-:W-:-:S04]  /*0620*/  IMAD.WIDE R2, R0, 0x4, R2 ;  /* 0x0000000400027825 */ /* 0x008fc800078e0202 */
[----:B--2---:R-:W-:-:S05]  /*0630*/  FMUL R5, R8, R7 ;  /* 0x0000000708057220 */ /* 0x004fca0000400000 */
[----:B------:R-:W-:Y:S01]  /*0640*/  STG.E desc[UR4][R2.64], R5 ;  /* 0x0000000502007986 */ /* 0x000fe2000c101904 */
[----:B------:R-:W-:Y:S05]  /*0650*/  EXIT ;  /* 0x000000000000794d */ /* 0x000fea0003800000 */
.L_x_6:
        /* <DEDUP_REMOVED lines=10> */
.L_x_15:


//--------------------- .text._Z10multi_vec2iiiiiPfS_S_ --------------------------
	.section	.text._Z10multi_vec2iiiiiPfS_S_,"ax",@progbits
	.align	128
        .global         _Z10multi_vec2iiiiiPfS_S_
        .type           _Z10multi_vec2iiiiiPfS_S_,@function
        .size           _Z10multi_vec2iiiiiPfS_S_,(.L_x_16 - _Z10multi_vec2iiiiiPfS_S_)
        .other          _Z10multi_vec2iiiiiPfS_S_,@"STO_CUDA_ENTRY STV_DEFAULT"
_Z10multi_vec2iiiiiPfS_S_:
.text._Z10multi_vec2iiiiiPfS_S_:
[----:B------:R-:W0:Y:S01]  /*0000*/  LDC R1, c[0x0][0x37c] ;  /* 0x0000df00ff017b82 */ /* 0x000e220000000800 */
[----:B------:R-:W1:Y:S07]  /*0010*/  S2R R18, SR_TID.X ;  /* 0x0000000000127919 */ /* 0x000e6e0000002100 */
[----:B------:R-:W2:Y:S01]  /*0020*/  LDC R0, c[0x0][0x38c] ;  /* 0x0000e300ff007b82 */ /* 0x000ea20000000800 */
[----:B------:R-:W3:Y:S01]  /*0030*/  LDCU UR5, c[0x0][0x2fc] ;  /* 0x00005f80ff0577ac */ /* 0x000ee20008000800 */
[----:B0-----:R-:W-:Y:S01]  /*0040*/  VIADD R1, R1, 0xfffffff0 ;  /* 0xfffffff001017836 */ /* 0x001fe20000000000 */
[----:B------:R-:W2:Y:S05]  /*0050*/  LDCU UR7, c[0x0][0x390] ;  /* 0x00007200ff0777ac */ /* 0x000eaa0008000800 */
[----:B------:R-:W1:Y:S01]  /*0060*/  S2UR UR6, SR_CTAID.X ;  /* 0x00000000000679c3 */ /* 0x000e620000002500 */
[----:B------:R-:W0:Y:S01]  /*0070*/  LDCU UR8, c[0x0][0x384] ;  /* 0x00007080ff0877ac */ /* 0x000e220008000800 */
[----:B------:R-:W4:Y:S06]  /*0080*/  LDCU UR4, c[0x0][0x2f8] ;  /* 0x00005f00ff0477ac */ /* 0x000f2c0008000800 */
[----:B------:R-:W1:Y:S01]  /*0090*/  LDC R3, c[0x0][0x360] ;  /* 0x0000d800ff037b82 */ /* 0x000e620000000800 */
[----:B--2---:R-:W-:Y:S01]  /*00a0*/  IMAD R9, R0, UR7, RZ ;  /* 0x0000000700097c24 */ /* 0x004fe2000f8e02ff */
[----:B----4-:R-:W-:-:S05]  /*00b0*/  IADD3 R6, P1, PT, R1, UR4, RZ ;  /* 0x0000000401067c10 */ /* 0x010fca000ff3e0ff */
[----:B---3--:R-:W-:Y:S02]  /*00c0*/  IMAD.X R7, RZ, RZ, UR5, P1 ;  /* 0x00000005ff077e24 */ /* 0x008fe400088e06ff */
[----:B-1----:R-:W-:Y:S02]  /*00d0*/  IMAD R18, R3, UR6, R18 ;  /* 0x0000000603127c24 */ /* 0x002fe4000f8e0212 */
[----:B0-----:R-:W-:-:S05]  /*00e0*/  IMAD R3, R9, UR8, RZ ;  /* 0x0000000809037c24 */ /* 0x001fca000f8e02ff */
[----:B------:R-:W-:-:S13]  /*00f0*/  ISETP.GE.AND P0, PT, R18, R3, PT ;  /* 0x000000031200720c */ /* 0x000fda0003f06270 */
[----:B------:R-:W-:Y:S05]  /*0100*/  @P0 EXIT ;  /* 0x000000000000094d */ /* 0x000fea0003800000 */
[-C--:B------:R-:W-:Y:S01]  /*0110*/  IABS R2, R9.reuse ;  /* 0x0000000900027213 */ /* 0x080fe20000000000 */
[----:B------:R-:W0:Y:S01]  /*0120*/  LDC R4, c[0x0][0x388] ;  /* 0x0000e200ff047b82 */ /* 0x000e220000000800 */
[----:B------:R-:W-:Y:S01]  /*0130*/  IMAD.MOV.U32 R10, RZ, RZ, RZ ;  /* 0x000000ffff0a7224 */ /* 0x000fe200078e00ff */
[----:B------:R-:W-:Y:S01]  /*0140*/  IABS R8, R18 ;  /* 0x0000001200087213 */ /* 0x000fe20000000000 */
[----:B------:R-:W1:Y:S01]  /*0150*/  I2F.RP R3, R2 ;  /* 0x0000000200037306 */ /* 0x000e620000209400 */
[----:B------:R-:W-:Y:S01]  /*0160*/  IABS R12, R9 ;  /* 0x00000009000c7213 */ /* 0x000fe20000000000 */
[----:B------:R-:W2:Y:S01]  /*0170*/  LDCU.64 UR36, c[0x0][0x358] ;  /* 0x00006b00ff2477ac */ /* 0x000ea20008000a00 */
[----:B------:R-:W-:Y:S02]  /*0180*/  IABS R13, R0 ;  /* 0x00000000000d7213 */ /* 0x000fe40000000000 */
[----:B------:R-:W-:Y:S01]  /*0190*/  ISETP.GE.AND P4, PT, R18, RZ, PT ;  /* 0x000000ff1200720c */ /* 0x000fe20003f86270 */
[----:B------:R-:W-:Y:S01]  /*01a0*/  IMAD.MOV R12, RZ, RZ, -R12 ;  /* 0x000000ffff0c7224 */ /* 0x000fe200078e0a0c */
[----:B------:R-:W3:Y:S01]  /*01b0*/  LDCU.64 UR4, c[0x4][URZ] ;  /* 0x01000000ff0477ac */ /* 0x000ee20008000a00 */
[----:B-1----:R-:W1:Y:S02]  /*01c0*/  MUFU.RCP R3, R3 ;  /* 0x0000000300037308 */ /* 0x002e640000001000 */
[----:B-1----:R-:W-:-:S06]  /*01d0*/  IADD3 R11, PT, PT, R3, 0xffffffe, RZ ;  /* 0x0ffffffe030b7810 */ /* 0x002fcc0007ffe0ff */
[----:B------:R-:W1:Y:S02]  /*01e0*/  F2I.FTZ.U32.TRUNC.NTZ R11, R11 ;  /* 0x0000000b000b7305 */ /* 0x000e64000021f000 */
[----:B-1----:R-:W-:-:S04]  /*01f0*/  IMAD.MOV R5, RZ, RZ, -R11 ;  /* 0x000000ffff057224 */ /* 0x002fc800078e0a0b */
[----:B------:R-:W-:-:S04]  /*0200*/  IMAD R5, R5, R2, RZ ;  /* 0x0000000205057224 */ /* 0x000fc800078e02ff */
[----:B------:R-:W-:Y:S01]  /*0210*/  IMAD.HI.U32 R3, R11, R5, R10 ;  /* 0x000000050b037227 */ /* 0x000fe200078e000a */
[----:B------:R-:W-:Y:S02]  /*0220*/  MOV R10, R8 ;  /* 0x00000008000a7202 */ /* 0x000fe40000000f00 */
[----:B------:R-:W-:Y:S02]  /*0230*/  MOV R8, R13 ;  /* 0x0000000d00087202 */ /* 0x000fe40000000f00 */
[----:B0-----:R-:W-:Y:S01]  /*0240*/  IABS R5, R4 ;  /* 0x0000000400057213 */ /* 0x001fe20000000000 */
[----:B------:R-:W-:Y:S01]  /*0250*/  IMAD.HI.U32 R11, R3, R10, RZ ;  /* 0x0000000a030b7227 */ /* 0x000fe200078e00ff */
[----:B------:R-:W0:Y:S03]  /*0260*/  I2F.RP R13, R8 ;  /* 0x00000008000d7306 */ /* 0x000e260000209400 */
[----:B------:R-:W-:-:S05]  /*0270*/  IMAD R3, R11, R12, R10 ;  /* 0x0000000c0b037224 */ /* 0x000fca00078e020a */
[----:B------:R-:W1:Y:S01]  /*0280*/  I2F.RP R12, R5 ;  /* 0x00000005000c7306 */ /* 0x000e620000209400 */
[----:B------:R-:W-:-:S07]  /*0290*/  ISETP.GT.U32.AND P1, PT, R2, R3, PT ;  /* 0x000000030200720c */ /* 0x000fce0003f24070 */
[----:B0-----:R-:W0:Y:S06]  /*02a0*/  MUFU.RCP R13, R13 ;  /* 0x0000000d000d7308 */ /* 0x001e2c0000001000 */
[----:B------:R-:W-:Y:S02]  /*02b0*/  @!P1 IMAD.IADD R3, R3, 0x1, -R2 ;  /* 0x0000000103039824 */ /* 0x000fe400078e0a02 */
[----:B-1----:R-:W1:Y:S01]  /*02c0*/  MUFU.RCP R12, R12 ;  /* 0x0000000c000c7308 */ /* 0x002e620000001000 */
[----:B------:R-:W-:Y:S01]  /*02d0*/  @!P1 VIADD R11, R11, 0x1 ;  /* 0x000000010b0b9836 */ /* 0x000fe20000000000 */
[----:B------:R-:W-:-:S02]  /*02e0*/  ISETP.NE.AND P1, PT, R9, RZ, PT ;  /* 0x000000ff0900720c */ /* 0x000fc40003f25270 */
[----:B------:R-:W-:Y:S02]  /*02f0*/  ISETP.GE.U32.AND P0, PT, R3, R2, PT ;  /* 0x000000020300720c */ /* 0x000fe40003f06070 */
[----:B------:R-:W-:-:S04]  /*0300*/  LOP3.LUT R2, R18, R9, RZ, 0x3c, !PT ;  /* 0x0000000912027212 */ /* 0x000fc800078e3cff */
[----:B------:R-:W-:Y:S02]  /*0310*/  ISETP.GE.AND P2, PT, R2, RZ, PT ;  /* 0x000000ff0200720c */ /* 0x000fe40003f46270 */
[----:B0-----:R-:W-:-:S04]  /*0320*/  IADD3 R2, PT, PT, R13, 0xffffffe, RZ ;  /* 0x0ffffffe0d027810 */ /* 0x001fc80007ffe0ff */
[----:B------:R0:W4:Y:S01]  /*0330*/  F2I.FTZ.U32.TRUNC.NTZ R3, R2 ;  /* 0x0000000200037305 */ /* 0x000122000021f000 */
[----:B-1----:R-:W-:Y:S01]  /*0340*/  VIADD R13, R12, 0xffffffe ;  /* 0x0ffffffe0c0d7836 */ /* 0x002fe20000000000 */
[----:B------:R-:W-:-:S05]  /*0350*/  @P0 IADD3 R11, PT, PT, R11, 0x1, RZ ;  /* 0x000000010b0b0810 */ /* 0x000fca0007ffe0ff */
[----:B------:R-:W-:Y:S01]  /*0360*/  @!P2 IADD3 R11, PT, PT, -R11, RZ, RZ ;  /* 0x000000ff0b0ba210 */ /* 0x000fe20007ffe1ff */
[----:B------:R-:W1:Y:S01]  /*0370*/  F2I.FTZ.U32.TRUNC.NTZ R13, R13 ;  /* 0x0000000d000d7305 */ /* 0x000e62000021f000 */
[----:B------:R-:W-:Y:S01]  /*0380*/  @!P1 LOP3.LUT R11, RZ, R9, RZ, 0x33, !PT ;  /* 0x00000009ff0b9212 */ /* 0x000fe200078e33ff */
[----:B0-----:R-:W-:-:S03]  /*0390*/  HFMA2 R2, -RZ, RZ, 0, 0 ;  /* 0x00000000ff027431 */ /* 0x001fc600000001ff */
[----:B------:R-:W-:Y:S01]  /*03a0*/  IADD3 R12, PT, PT, -R11, RZ, RZ ;  /* 0x000000ff0b0c7210 */ /* 0x000fe20007ffe1ff */
[----:B----4-:R-:W-:-:S04]  /*03b0*/  IMAD.MOV R15, RZ, RZ, -R3 ;  /* 0x000000ffff0f7224 */ /* 0x010fc800078e0a03 */
[----:B------:R-:W-:Y:S02]  /*03c0*/  IMAD R9, R9, R12, R18 ;  /* 0x0000000c09097224 */ /* 0x000fe400078e0212 */
[----:B------:R-:W-:-:S03]  /*03d0*/  IMAD R15, R15, R8, RZ ;  /* 0x000000080f0f7224 */ /* 0x000fc600078e02ff */
[----:B------:R-:W-:Y:S01]  /*03e0*/  IABS R14, R9 ;  /* 0x00000009000e7213 */ /* 0x000fe20000000000 */
[----:B-1----:R-:W-:Y:S02]  /*03f0*/  IMAD.MOV R12, RZ, RZ, -R13 ;  /* 0x000000ffff0c7224 */ /* 0x002fe400078e0a0d */
[----:B------:R-:W-:-:S04]  /*0400*/  IMAD.HI.U32 R2, R3, R15, R2 ;  /* 0x0000000f03027227 */ /* 0x000fc800078e0002 */
[----:B------:R-:W-:Y:S02]  /*0410*/  IMAD.MOV.U32 R15, RZ, RZ, R14 ;  /* 0x000000ffff0f7224 */ /* 0x000fe400078e000e */
[----:B------:R-:W-:Y:S01]  /*0420*/  IMAD R3, R12, R5, RZ ;  /* 0x000000050c037224 */ /* 0x000fe200078e02ff */
[----:B------:R-:W-:Y:S01]  /*0430*/  MOV R12, RZ ;  /* 0x000000ff000c7202 */ /* 0x000fe20000000f00 */
[----:B------:R-:W-:-:S04]  /*0440*/  IMAD.HI.U32 R2, R2, R15, RZ ;  /* 0x0000000f02027227 */ /* 0x000fc800078e00ff */
[----:B------:R-:W-:-:S04]  /*0450*/  IMAD.HI.U32 R13, R13, R3, R12 ;  /* 0x000000030d0d7227 */ /* 0x000fc800078e000c */
[----:B------:R-:W-:Y:S02]  /*0460*/  IMAD.MOV R3, RZ, RZ, -R2 ;  /* 0x000000ffff037224 */ /* 0x000fe400078e0a02 */
[----:B------:R-:W-:-:S04]  /*0470*/  IMAD.HI.U32 R13, R13, R10, RZ ;  /* 0x0000000a0d0d7227 */ /* 0x000fc800078e00ff */
[C---:B------:R-:W-:Y:S01]  /*0480*/  IMAD R3, R8.reuse, R3, R15 ;  /* 0x0000000308037224 */ /* 0x040fe200078e020f */
[----:B------:R-:W-:Y:S01]  /*0490*/  IADD3 R13, PT, PT, -R13, RZ, RZ ;  /* 0x000000ff0d0d7210 */ /* 0x000fe20007ffe1ff */
[----:B------:R-:W0:Y:S03]  /*04a0*/  LDC.64 R14, c[0x0][0x3a8] ;  /* 0x0000ea00ff0e7b82 */ /* 0x000e260000000a00 */
[----:B------:R-:W-:Y:S01]  /*04b0*/  ISETP.GT.U32.AND P1, PT, R8, R3, PT ;  /* 0x000000030800720c */ /* 0x000fe20003f24070 */
[----:B------:R-:W-:-:S04]  /*04c0*/  IMAD R10, R5, R13, R10 ;  /* 0x0000000d050a7224 */ /* 0x000fc800078e020a */
[----:B------:R-:W1:Y:S01]  /*04d0*/  LDC.64 R12, c[0x0][0x3a0] ;  /* 0x0000e800ff0c7b82 */ /* 0x000e620000000a00 */
[----:B------:R-:W-:-:S07]  /*04e0*/  ISETP.GT.U32.AND P0, PT, R5, R10, PT ;  /* 0x0000000a0500720c */ /* 0x000fce0003f04070 */
[----:B------:R-:W-:Y:S02]  /*04f0*/  @!P1 IMAD.IADD R3, R3, 0x1, -R8 ;  /* 0x0000000103039824 */ /* 0x000fe400078e0a08 */
[----:B------:R-:W-:Y:S01]  /*0500*/  @!P1 VIADD R2, R2, 0x1 ;  /* 0x0000000102029836 */ /* 0x000fe20000000000 */
[----:B------:R-:W-:Y:S02]  /*0510*/  ISETP.NE.AND P1, PT, R0, RZ, PT ;  /* 0x000000ff0000720c */ /* 0x000fe40003f25270 */
[----:B------:R-:W-:Y:S02]  /*0520*/  ISETP.GE.U32.AND P3, PT, R3, R8, PT ;  /* 0x000000080300720c */ /* 0x000fe40003f66070 */
[----:B------:R-:W-:Y:S02]  /*0530*/  LOP3.LUT R3, R9, R0, RZ, 0x3c, !PT ;  /* 0x0000000009037212 */ /* 0x000fe400078e3cff */
[----:B------:R-:W-:Y:S02]  /*0540*/  @!P0 IADD3 R10, PT, PT, R10, -R5, RZ ;  /* 0x800000050a0a8210 */ /* 0x000fe40007ffe0ff */
[----:B------:R-:W-:-:S02]  /*0550*/  ISETP.GE.AND P2, PT, R3, RZ, PT ;  /* 0x000000ff0300720c */ /* 0x000fc40003f46270 */
[----:B------:R-:W-:-:S05]  /*0560*/  ISETP.GT.U32.AND P0, PT, R5, R10, PT ;  /* 0x0000000a0500720c */ /* 0x000fca0003f04070 */
[----:B------:R-:W-:Y:S02]  /*0570*/  @P3 IADD3 R2, PT, PT, R2, 0x1, RZ ;  /* 0x0000000102023810 */ /* 0x000fe40007ffe0ff */
[----:B------:R-:W-:-:S04]  /*0580*/  ISETP.NE.AND P3, PT, R4, RZ, PT ;  /* 0x000000ff0400720c */ /* 0x000fc80003f65270 */
[----:B------:R-:W-:Y:S02]  /*0590*/  @!P2 IADD3 R2, PT, PT, -R2, RZ, RZ ;  /* 0x000000ff0202a210 */ /* 0x000fe40007ffe1ff */
[----:B------:R-:W-:Y:S01]  /*05a0*/  @!P1 LOP3.LUT R2, RZ, R0, RZ, 0x33, !PT ;  /* 0x00000000ff029212 */ /* 0x000fe200078e33ff */
[----:B------:R-:W-:-:S03]  /*05b0*/  @!P0 IMAD.IADD R10, R10, 0x1, -R5 ;  /* 0x000000010a0a8824 */ /* 0x000fc600078e0a05 */
[----:B------:R-:W-:Y:S01]  /*05c0*/  IADD3 R3, PT, PT, -R2, RZ, RZ ;  /* 0x000000ff02037210 */ /* 0x000fe20007ffe1ff */
[----:B------:R-:W-:Y:S02]  /*05d0*/  @!P4 IMAD.MOV R10, RZ, RZ, -R10 ;  /* 0x000000ffff0ac224 */ /* 0x000fe400078e0a0a */
[----:B------:R-:W-:Y:S02]  /*05e0*/  @!P3 LOP3.LUT R10, RZ, R4, RZ, 0x33, !PT ;  /* 0x00000004ff0ab212 */ /* 0x000fe400078e33ff */
[----:B------:R-:W-:-:S03]  /*05f0*/  IMAD R9, R0, R3, R9 ;  /* 0x0000000300097224 */ /* 0x000fc600078e0209 */
[----:B------:R-:W-:Y:S02]  /*0600*/  IMAD R11, R11, UR8, R10 ;  /* 0x000000080b0b7c24 */ /* 0x000fe4000f8e020a */
[----:B------:R-:W-:Y:S02]  /*0610*/  IMAD R9, R9, UR7, R2 ;  /* 0x0000000709097c24 */ /* 0x000fe4000f8e0202 */
[----:B-1----:R-:W-:-:S04]  /*0620*/  IMAD.WIDE R12, R11, 0x4, R12 ;  /* 0x000000040b0c7825 */ /* 0x002fc800078e020c */
[----:B0-----:R-:W-:Y:S01]  /*0630*/  IMAD.WIDE R14, R9, 0x4, R14 ;  /* 0x00000004090e7825 */ /* 0x001fe200078e020e */
[----:B--2---:R-:W2:Y:S04]  /*0640*/  LDG.E.CONSTANT R16, desc[UR36][R12.64] ;  /* 0x000000240c107981 */ /* 0x004ea8000c1e9900 */
[----:B------:R-:W4:Y:S01]  /*0650*/  LDG.E.CONSTANT R17, desc[UR36][R14.64] ;  /* 0x000000240e117981 */ /* 0x000f22000c1e9900 */
[----:B------:R-:W-:Y:S01]  /*0660*/  MOV R2, 0x8 ;  /* 0x0000000800027802 */ /* 0x000fe20000000f00 */
[----:B---3--:R-:W-:Y:S01]  /*0670*/  IMAD.U32 R4, RZ, RZ, UR4 ;  /* 0x00000004ff047e24 */ /* 0x008fe2000f8e00ff */
[----:B------:R-:W-:-:S04]  /*0680*/  MOV R5, UR5 ;  /* 0x0000000500057c02 */ /* 0x000fc80008000f00 */
[----:B------:R-:W0:Y:S01]  /*0690*/  LDC.64 R2, c[0x4][R2] ;  /* 0x0100000002027b82 */ /* 0x000e220000000a00 */
[----:B--2---:R-:W-:Y:S08]  /*06a0*/  F2F.F64.F32 R8, R16 ;  /* 0x0000001000087310 */ /* 0x004ff00000201800 */
[----:B----4-:R-:W1:Y:S02]  /*06b0*/  F2F.F64.F32 R10, R17 ;  /* 0x00000011000a7310 */ /* 0x010e640000201800 */
[----:B01----:R1:W-:Y:S02]  /*06c0*/  STL.128 [R1], R8 ;  /* 0x0000000801007387 */ /* 0x0033e40000100c00 */
[----:B------:R-:W-:-:S07]  /*06d0*/  LEPC R20, `(.L_x_7) ;  /* 0x000000001014794e */ /* 0x000fce0000000000 */
[----:B-1----:R-:W-:Y:S05]  /*06e0*/  CALL.ABS.NOINC R2 ;  /* 0x0000000002007343 */ /* 0x002fea0003c00000 */
.L_x_7:
[----:B------:R-:W0:Y:S01]  /*06f0*/  LDC.64 R2, c[0x0][0x398] ;  /* 0x0000e600ff027b82 */ /* 0x000e220000000a00 */
[----:B------:R-:W-:Y:S01]  /*0700*/  FMUL R17, R16, R17 ;  /* 0x0000001110117220 */ /* 0x000fe20000400000 */
[----:B0-----:R-:W-:-:S05]  /*0710*/  IMAD.WIDE R18, R18, 0x4, R2 ;  /* 0x0000000412127825 */ /* 0x001fca00078e0202 */
[----:B------:R-:W-:Y:S01]  /*0720*/  STG.E desc[UR36][R18.64], R17 ;  /* 0x0000001112007986 */ /* 0x000fe2000c101924 */
[----:B------:R-:W-:Y:S05]  /*0730*/  EXIT ;  /* 0x000000000000794d */ /* 0x000fea0003800000 */
.L_x_8:
        /* <DEDUP_REMOVED lines=12> */
.L_x_16:


//--------------------- .text._Z8init_veciPf      --------------------------
	.section	.text._Z8init_veciPf,"ax",@progbits
	.align	128
        .global         _Z8init_veciPf
        .type           _Z8init_veciPf,@function
        .size           _Z8init_veciPf,(.L_x_17 - _Z8init_veciPf)
        .other          _Z8init_veciPf,@"STO_CUDA_ENTRY STV_DEFAULT"
_Z8init_veciPf:
.text._Z8init_veciPf:
[----:B------:R-:W-:Y:S01]  /*0000*/  LDC R1, c[0x0][0x37c] ;  /* 0x0000df00ff017b82 */ /* 0x000fe20000000800 */
[----:B------:R-:W0:Y:S07]  /*0010*/  S2R R5, SR_TID.X ;  /* 0x0000000000057919 */ /* 0x000e2e0000002100 */
[----:B------:R-:W0:Y:S01]  /*0020*/  S2UR UR6, SR_CTAID.X ;  /* 0x00000000000679c3 */ /* 0x000e220000002500 */
[----:B------:R-:W1:Y:S07]  /*0030*/  LDCU.64 UR4, c[0x0][0x358] ;  /* 0x00006b00ff0477ac */ /* 0x000e6e0008000a00 */
[----:B------:R-:W0:Y:S08]  /*0040*/  LDC R0, c[0x0][0x360] ;  /* 0x0000d800ff007b82 */ /* 0x000e300000000800 */
[----:B------:R-:W2:Y:S01]  /*0050*/  LDC.64 R2, c[0x0][0x388] ;  /* 0x0000e200ff027b82 */ /* 0x000ea20000000a00 */
[----:B0-----:R-:W-:-:S04]  /*0060*/  IMAD R5, R0, UR6, R5 ;  /* 0x0000000600057c24 */ /* 0x001fc8000f8e0205 */
[----:B--2---:R-:W-:Y:S01]  /*0070*/  IMAD.WIDE R2, R5, 0x4, R2 ;  /* 0x0000000405027825 */ /* 0x004fe200078e0202 */
[----:B------:R-:W-:-:S05]  /*0080*/  I2FP.F32.S32 R5, R5 ;  /* 0x0000000500057245 */ /* 0x000fca0000201400 */
[----:B-1----:R-:W-:Y:S01]  /*0090*/  STG.E desc[UR4][R2.64], R5 ;  /* 0x0000000502007986 */ /* 0x002fe2000c101904 */
[----:B------:R-:W-:Y:S05]  /*00a0*/  EXIT ;  /* 0x000000000000794d */ /* 0x000fea0003800000 */
.L_x_9:
        /* <DEDUP_REMOVED lines=13> */
.L_x_17:


//--------------------- .nv.global.init           --------------------------
	.section	.nv.global.init,"aw",@progbits
.nv.global.init:
	.type		$str,@object
	.size		$str,(.L_0 - $str)
$str:
        /*0000*/ 	.byte	0x25, 0x66, 0x20, 0x25, 0x66, 0x0a, 0x00
.L_0:


//--------------------- .nv.shared.reserved.0     --------------------------
	.section	.nv.shared.reserved.0,"aw",@nobits
	.weak		__nv_reservedSMEM_offset_0_alias
	.size		__nv_reservedSMEM_offset_0_alias, 0, 64
	.other		__nv_reservedSMEM_offset_0_alias,@"STO_CUDA_RESERVED_SHARED STV_DEFAULT"
__nv_reservedSMEM_offset_0_alias:
	.zero		0
	.zero		64


//--------------------- .nv.constant0._Z6vecdifiPfS_S_ --------------------------
	.section	.nv.constant0._Z6vecdifiPfS_S_,"a",@progbits
	.sectionflags	@""
	.align	4
.nv.constant0._Z6vecdifiPfS_S_:
	.zero		928


//--------------------- .nv.constant0._Z6vecsumiPfS_S_ --------------------------
	.section	.nv.constant0._Z6vecsumiPfS_S_,"a",@progbits
	.sectionflags	@""
	.align	4
.nv.constant0._Z6vecsumiPfS_S_:
	.zero		928


//--------------------- .nv.constant0._Z9transposeiiPfS_ --------------------------
	.section	.nv.constant0._Z9transposeiiPfS_,"a",@progbits
	.sectionflags	@""
	.align	4
.nv.constant0._Z9transposeiiPfS_:
	.zero		920


//--------------------- .nv.constant0._Z13reduction_rowiiPfS_ --------------------------
	.section	.nv.constant0._Z13reduction_rowiiPfS_,"a",@progbits
	.sectionflags	@""
	.align	4
.nv.constant0._Z13reduction_rowiiPfS_:
	.zero		920


//--------------------- .nv.constant0._Z14scalareMatricePffS_ --------------------------
	.section	.nv.constant0._Z14scalareMatricePffS_,"a",@progbits
	.sectionflags	@""
	.align	4
.nv.constant0._Z14scalareMatricePffS_:
	.zero		920


//--------------------- .nv.constant0._Z9multi_veciiiiiPfS_S_ --------------------------
	.section	.nv.constant0._Z9multi_veciiiiiPfS_S_,"a",@progbits
	.sectionflags	@""
	.align	4
.nv.constant0._Z9multi_veciiiiiPfS_S_:
	.zero		944


//--------------------- .nv.constant0._Z10multi_vec2iiiiiPfS_S_ --------------------------
	.section	.nv.constant0._Z10multi_vec2iiiiiPfS_S_,"a",@progbits
	.sectionflags	@""
	.align	4
.nv.constant0._Z10multi_vec2iiiiiPfS_S_:
	.zero		944


//--------------------- .nv.constant0._Z8init_veciPf --------------------------
	.section	.nv.constant0._Z8init_veciPf,"a",@progbits
	.sectionflags	@""
	.align	4
.nv.constant0._Z8init_veciPf:
	.zero		912


//--------------------- SYMBOLS --------------------------

	.type		.nv.reservedSmem.offset0,@object
	.size		.nv.reservedSmem.offset0,0x4
	.type		vprintf,@function
